	.target	sm_100a

	.elftype	@"ET_EXEC"


//--------------------- .note.nv.tkinfo           --------------------------
	.section	.note.nv.tkinfo,"",@"SHT_NOTE"
	.sectionflags	@"SHF_NOTE_NV_TKINFO"
	.tkinfo
        /*0018*/ 	.word	0x00000002
        /*0030*/ 	.string	""
        /*0030*/ 	.string	"ptxas"
        /*0030*/ 	.string	"Cuda compilation tools, release 13.0, V13.0.88"
        /*0030*/ 	.string	"Build cuda_13.0.r13.0/compiler.36424714_0"
        /*0030*/ 	.string	"-arch sm_100a -m 64 "



//--------------------- .note.nv.cuinfo           --------------------------
	.section	.note.nv.cuinfo,"",@"SHT_NOTE"
	.sectionflags	@"SHF_NOTE_NV_CUINFO"
        /*0018*/ 	.short	0x0002
        /*001a*/ 	.short	0x0064
        /*001c*/ 	.short	0x0082
	.zero		2


//--------------------- .nv.info                  --------------------------
	.section	.nv.info,"",@"SHT_CUDA_INFO"
	.align	4


	//----- nvinfo : EIATTR_REGCOUNT
	.align		4
        /*0000*/ 	.byte	0x04, 0x2f
        /*0002*/ 	.short	(.L_12 - .L_11)
	.align		4
.L_11:
        /*0004*/ 	.word	index@(_ZN7cutlass13device_kernelIN5flash11enable_sm90INS1_16FlashAttnFwdSm90INS1_25CollectiveMainloopFwdSm90ILi2EN4cute5tupleIJNS5_1CILi1EEES8_S8_EEENS6_IJNS7_ILi128EEENS7_ILi80EEENS7_ILi256EEEEEELi256ENS_10bfloat16_tEfNS_4arch4Sm90ELb1ELb0ELb0ELb1ELb1ELb1ELb0ELb1ELb1ELb1ELb1ELb0EEENS1_21CollectiveEpilogueFwdINS6_IJSA_SC_SB_EEES9_SE_SG_Li256ELb1ELb1ELb1ELb0EEENS1_36VarlenDynamicPersistentTileSchedulerILi128ELi80ELi256ELi128ELb1ELb1ELb1ELb1ELb1ELb1EEEEEEEEEvNT_6ParamsE)
        /*0008*/ 	.word	0x00000004


	//----- nvinfo : EIATTR_FRAME_SIZE
	.align		4
.L_12:
        /*000c*/ 	.byte	0x04, 0x11
        /*000e*/ 	.short	(.L_14 - .L_13)
	.align		4
.L_13:
        /*0010*/ 	.word	index@(_ZN7cutlass13device_kernelIN5flash11enable_sm90INS1_16FlashAttnFwdSm90INS1_25CollectiveMainloopFwdSm90ILi2EN4cute5tupleIJNS5_1CILi1EEES8_S8_EEENS6_IJNS7_ILi128EEENS7_ILi80EEENS7_ILi256EEEEEELi256ENS_10bfloat16_tEfNS_4arch4Sm90ELb1ELb0ELb0ELb1ELb1ELb1ELb0ELb1ELb1ELb1ELb1ELb0EEENS1_21CollectiveEpilogueFwdINS6_IJSA_SC_SB_EEES9_SE_SG_Li256ELb1ELb1ELb1ELb0EEENS1_36VarlenDynamicPersistentTileSchedulerILi128ELi80ELi256ELi128ELb1ELb1ELb1ELb1ELb1ELb1EEEEEEEEEvNT_6ParamsE)
        /*0014*/ 	.word	0x00000000


	//----- nvinfo : EIATTR_REGCOUNT
	.align		4
.L_14:
        /*0018*/ 	.byte	0x04, 0x2f
        /*001a*/ 	.short	(.L_16 - .L_15)
	.align		4
.L_15:
        /*001c*/ 	.word	index@(_ZN7cutlass13device_kernelIN5flash11enable_sm90INS1_16FlashAttnFwdSm90INS1_25CollectiveMainloopFwdSm90ILi2EN4cute5tupleIJNS5_1CILi1EEES8_S8_EEENS6_IJNS7_ILi128EEENS7_ILi80EEENS7_ILi256EEEEEELi256ENS_10bfloat16_tEfNS_4arch4Sm90ELb1ELb0ELb0ELb1ELb1ELb0ELb0ELb1ELb1ELb1ELb1ELb0EEENS1_21CollectiveEpilogueFwdINS6_IJSA_SC_SB_EEES9_SE_SG_Li256ELb1ELb1ELb1ELb0EEENS1_36VarlenDynamicPersistentTileSchedulerILi128ELi80ELi256ELi128ELb1ELb1ELb1ELb1ELb1ELb1EEEEEEEEEvNT_6ParamsE)
        /*0020*/ 	.word	0x00000004


	//----- nvinfo : EIATTR_FRAME_SIZE
	.align		4
.L_16:
        /*0024*/ 	.byte	0x04, 0x11
        /*0026*/ 	.short	(.L_18 - .L_17)
	.align		4
.L_17:
        /*0028*/ 	.word	index@(_ZN7cutlass13device_kernelIN5flash11enable_sm90INS1_16FlashAttnFwdSm90INS1_25CollectiveMainloopFwdSm90ILi2EN4cute5tupleIJNS5_1CILi1EEES8_S8_EEENS6_IJNS7_ILi128EEENS7_ILi80EEENS7_ILi256EEEEEELi256ENS_10bfloat16_tEfNS_4arch4Sm90ELb1ELb0ELb0ELb1ELb1ELb0ELb0ELb1ELb1ELb1ELb1ELb0EEENS1_21CollectiveEpilogueFwdINS6_IJSA_SC_SB_EEES9_SE_SG_Li256ELb1ELb1ELb1ELb0EEENS1_36VarlenDynamicPersistentTileSchedulerILi128ELi80ELi256ELi128ELb1ELb1ELb1ELb1ELb1ELb1EEEEEEEEEvNT_6ParamsE)
        /*002c*/ 	.word	0x00000000


	//----- nvinfo : EIATTR_REGCOUNT
	.align		4
.L_18:
        /*0030*/ 	.byte	0x04, 0x2f
        /*0032*/ 	.short	(.L_20 - .L_19)
	.align		4
.L_19:
        /*0034*/ 	.word	index@(_ZN7cutlass13device_kernelIN5flash11enable_sm90INS1_16FlashAttnFwdSm90INS1_25CollectiveMainloopFwdSm90ILi2EN4cute5tupleIJNS5_1CILi1EEES8_S8_EEENS6_IJNS7_ILi128EEENS7_ILi80EEENS7_ILi256EEEEEELi256ENS_10bfloat16_tEfNS_4arch4Sm90ELb1ELb0ELb0ELb0ELb1ELb0ELb0ELb1ELb1ELb1ELb1ELb0EEENS1_21CollectiveEpilogueFwdINS6_IJSA_SC_SB_EEES9_SE_SG_Li256ELb0ELb1ELb1ELb0EEENS1_19SingleTileSchedulerILb0ELb1ELb1ELi128EEEEEEEEEvNT_6ParamsE)
        /*0038*/ 	.word	0x00000004


	//----- nvinfo : EIATTR_FRAME_SIZE
	.align		4
.L_20:
        /*003c*/ 	.byte	0x04, 0x11
        /*003e*/ 	.short	(.L_22 - .L_21)
	.align		4
.L_21:
        /*0040*/ 	.word	index@(_ZN7cutlass13device_kernelIN5flash11enable_sm90INS1_16FlashAttnFwdSm90INS1_25CollectiveMainloopFwdSm90ILi2EN4cute5tupleIJNS5_1CILi1EEES8_S8_EEENS6_IJNS7_ILi128EEENS7_ILi80EEENS7_ILi256EEEEEELi256ENS_10bfloat16_tEfNS_4arch4Sm90ELb1ELb0ELb0ELb0ELb1ELb0ELb0ELb1ELb1ELb1ELb1ELb0EEENS1_21CollectiveEpilogueFwdINS6_IJSA_SC_SB_EEES9_SE_SG_Li256ELb0ELb1ELb1ELb0EEENS1_19SingleTileSchedulerILb0ELb1ELb1ELi128EEEEEEEEEvNT_6ParamsE)
        /*0044*/ 	.word	0x00000000


	//----- nvinfo : EIATTR_REGCOUNT
	.align		4
.L_22:
        /*0048*/ 	.byte	0x04, 0x2f
        /*004a*/ 	.short	(.L_24 - .L_23)
	.align		4
.L_23:
        /*004c*/ 	.word	index@(_ZN7cutlass13device_kernelIN5flash11enable_sm90INS1_16FlashAttnFwdSm90INS1_25CollectiveMainloopFwdSm90ILi2EN4cute5tupleIJNS5_1CILi1EEES8_S8_EEENS6_IJNS7_ILi128EEENS7_ILi64EEENS7_ILi256EEEEEELi256ENS_10bfloat16_tEfNS_4arch4Sm90ELb0ELb1ELb0ELb1ELb1ELb1ELb0ELb1ELb1ELb1ELb1ELb0EEENS1_21CollectiveEpilogueFwdINS6_IJSA_SC_SB_EEES9_SE_SG_Li256ELb1ELb1ELb1ELb0EEENS1_36VarlenDynamicPersistentTileSchedulerILi128ELi64ELi256ELi128ELb1ELb1ELb1ELb1ELb0ELb1EEEEEEEEEvNT_6ParamsE)
        /*0050*/ 	.word	0x00000004


	//----- nvinfo : EIATTR_FRAME_SIZE
	.align		4
.L_24:
        /*0054*/ 	.byte	0x04, 0x11
        /*0056*/ 	.short	(.L_26 - .L_25)
	.align		4
.L_25:
        /*0058*/ 	.word	index@(_ZN7cutlass13device_kernelIN5flash11enable_sm90INS1_16FlashAttnFwdSm90INS1_25CollectiveMainloopFwdSm90ILi2EN4cute5tupleIJNS5_1CILi1EEES8_S8_EEENS6_IJNS7_ILi128EEENS7_ILi64EEENS7_ILi256EEEEEELi256ENS_10bfloat16_tEfNS_4arch4Sm90ELb0ELb1ELb0ELb1ELb1ELb1ELb0ELb1ELb1ELb1ELb1ELb0EEENS1_21CollectiveEpilogueFwdINS6_IJSA_SC_SB_EEES9_SE_SG_Li256ELb1ELb1ELb1ELb0EEENS1_36VarlenDynamicPersistentTileSchedulerILi128ELi64ELi256ELi128ELb1ELb1ELb1ELb1ELb0ELb1EEEEEEEEEvNT_6ParamsE)
        /*005c*/ 	.word	0x00000000


	//----- nvinfo : EIATTR_REGCOUNT
	.align		4
.L_26:
        /*0060*/ 	.byte	0x04, 0x2f
        /*0062*/ 	.short	(.L_28 - .L_27)
	.align		4
.L_27:
        /*0064*/ 	.word	index@(_ZN7cutlass13device_kernelIN5flash11enable_sm90INS1_16FlashAttnFwdSm90INS1_25CollectiveMainloopFwdSm90ILi2EN4cute5tupleIJNS5_1CILi1EEES8_S8_EEENS6_IJNS7_ILi128EEENS7_ILi64EEENS7_ILi256EEEEEELi256ENS_10bfloat16_tEfNS_4arch4Sm90ELb0ELb1ELb0ELb1ELb1ELb0ELb0ELb1ELb1ELb1ELb1ELb0EEENS1_21CollectiveEpilogueFwdINS6_IJSA_SC_SB_EEES9_SE_SG_Li256ELb1ELb1ELb1ELb0EEENS1_36VarlenDynamicPersistentTileSchedulerILi128ELi64ELi256ELi128ELb1ELb1ELb1ELb1ELb0ELb1EEEEEEEEEvNT_6ParamsE)
        /*0068*/ 	.word	0x00000004


	//----- nvinfo : EIATTR_FRAME_SIZE
	.align		4
.L_28:
        /*006c*/ 	.byte	0x04, 0x11
        /*006e*/ 	.short	(.L_30 - .L_29)
	.align		4
.L_29:
        /*0070*/ 	.word	index@(_ZN7cutlass13device_kernelIN5flash11enable_sm90INS1_16FlashAttnFwdSm90INS1_25CollectiveMainloopFwdSm90ILi2EN4cute5tupleIJNS5_1CILi1EEES8_S8_EEENS6_IJNS7_ILi128EEENS7_ILi64EEENS7_ILi256EEEEEELi256ENS_10bfloat16_tEfNS_4arch4Sm90ELb0ELb1ELb0ELb1ELb1ELb0ELb0ELb1ELb1ELb1ELb1ELb0EEENS1_21CollectiveEpilogueFwdINS6_IJSA_SC_SB_EEES9_SE_SG_Li256ELb1ELb1ELb1ELb0EEENS1_36VarlenDynamicPersistentTileSchedulerILi128ELi64ELi256ELi128ELb1ELb1ELb1ELb1ELb0ELb1EEEEEEEEEvNT_6ParamsE)
        /*0074*/ 	.word	0x00000000


	//----- nvinfo : EIATTR_REGCOUNT
	.align		4
.L_30:
        /*0078*/ 	.byte	0x04, 0x2f
        /*007a*/ 	.short	(.L_32 - .L_31)
	.align		4
.L_31:
        /*007c*/ 	.word	index@(_ZN7cutlass13device_kernelIN5flash11enable_sm90INS1_16FlashAttnFwdSm90INS1_25CollectiveMainloopFwdSm90ILi2EN4cute5tupleIJNS5_1CILi1EEES8_S8_EEENS6_IJNS7_ILi128EEENS7_ILi64EEENS7_ILi256EEEEEELi256ENS_10bfloat16_tEfNS_4arch4Sm90ELb0ELb1ELb0ELb0ELb1ELb0ELb0ELb1ELb1ELb1ELb1ELb0EEENS1_21CollectiveEpilogueFwdINS6_IJSA_SC_SB_EEES9_SE_SG_Li256ELb0ELb1ELb1ELb0EEENS1_19SingleTileSchedulerILb0ELb1ELb1ELi128EEEEEEEEEvNT_6ParamsE)
        /*0080*/ 	.word	0x00000004


	//----- nvinfo : EIATTR_FRAME_SIZE
	.align		4
.L_32:
        /*0084*/ 	.byte	0x04, 0x11
        /*0086*/ 	.short	(.L_34 - .L_33)
	.align		4
.L_33:
        /*0088*/ 	.word	index@(_ZN7cutlass13device_kernelIN5flash11enable_sm90INS1_16FlashAttnFwdSm90INS1_25CollectiveMainloopFwdSm90ILi2EN4cute5tupleIJNS5_1CILi1EEES8_S8_EEENS6_IJNS7_ILi128EEENS7_ILi64EEENS7_ILi256EEEEEELi256ENS_10bfloat16_tEfNS_4arch4Sm90ELb0ELb1ELb0ELb0ELb1ELb0ELb0ELb1ELb1ELb1ELb1ELb0EEENS1_21CollectiveEpilogueFwdINS6_IJSA_SC_SB_EEES9_SE_SG_Li256ELb0ELb1ELb1ELb0EEENS1_19SingleTileSchedulerILb0ELb1ELb1ELi128EEEEEEEEEvNT_6ParamsE)
        /*008c*/ 	.word	0x00000000


	//----- nvinfo : EIATTR_REGCOUNT
	.align		4
.L_34:
        /*0090*/ 	.byte	0x04, 0x2f
        /*0092*/ 	.short	(.L_36 - .L_35)
	.align		4
.L_35:
        /*0094*/ 	.word	index@(_ZN7cutlass13device_kernelIN5flash11enable_sm90INS1_16FlashAttnFwdSm90INS1_25CollectiveMainloopFwdSm90ILi2EN4cute5tupleIJNS5_1CILi1EEES8_S8_EEENS6_IJNS7_ILi128EEENS7_ILi80EEENS7_ILi256EEEEEELi256ENS_10bfloat16_tEfNS_4arch4Sm90ELb0ELb0ELb0ELb1ELb1ELb1ELb0ELb1ELb1ELb1ELb1ELb0EEENS1_21CollectiveEpilogueFwdINS6_IJSA_SC_SB_EEES9_SE_SG_Li256ELb1ELb1ELb1ELb0EEENS1_36VarlenDynamicPersistentTileSchedulerILi128ELi80ELi256ELi128ELb1ELb1ELb1ELb0ELb1ELb1EEEEEEEEEvNT_6ParamsE)
        /*0098*/ 	.word	0x00000004


	//----- nvinfo : EIATTR_FRAME_SIZE
	.align		4
.L_36:
        /*009c*/ 	.byte	0x04, 0x11
        /*009e*/ 	.short	(.L_38 - .L_37)
	.align		4
.L_37:
        /*00a0*/ 	.word	index@(_ZN7cutlass13device_kernelIN5flash11enable_sm90INS1_16FlashAttnFwdSm90INS1_25CollectiveMainloopFwdSm90ILi2EN4cute5tupleIJNS5_1CILi1EEES8_S8_EEENS6_IJNS7_ILi128EEENS7_ILi80EEENS7_ILi256EEEEEELi256ENS_10bfloat16_tEfNS_4arch4Sm90ELb0ELb0ELb0ELb1ELb1ELb1ELb0ELb1ELb1ELb1ELb1ELb0EEENS1_21CollectiveEpilogueFwdINS6_IJSA_SC_SB_EEES9_SE_SG_Li256ELb1ELb1ELb1ELb0EEENS1_36VarlenDynamicPersistentTileSchedulerILi128ELi80ELi256ELi128ELb1ELb1ELb1ELb0ELb1ELb1EEEEEEEEEvNT_6ParamsE)
        /*00a4*/ 	.word	0x00000000


	//----- nvinfo : EIATTR_REGCOUNT
	.align		4
.L_38:
        /*00a8*/ 	.byte	0x04, 0x2f
        /*00aa*/ 	.short	(.L_40 - .L_39)
	.align		4
.L_39:
        /*00ac*/ 	.word	index@(_ZN7cutlass13device_kernelIN5flash11enable_sm90INS1_16FlashAttnFwdSm90INS1_25CollectiveMainloopFwdSm90ILi2EN4cute5tupleIJNS5_1CILi1EEES8_S8_EEENS6_IJNS7_ILi128EEENS7_ILi80EEENS7_ILi256EEEEEELi256ENS_10bfloat16_tEfNS_4arch4Sm90ELb0ELb0ELb0ELb1ELb1ELb0ELb0ELb1ELb1ELb1ELb1ELb0EEENS1_21CollectiveEpilogueFwdINS6_IJSA_SC_SB_EEES9_SE_SG_Li256ELb1ELb1ELb1ELb0EEENS1_36VarlenDynamicPersistentTileSchedulerILi128ELi80ELi256ELi128ELb1ELb1ELb1ELb0ELb1ELb1EEEEEEEEEvNT_6ParamsE)
        /*00b0*/ 	.word	0x00000004


	//----- nvinfo : EIATTR_FRAME_SIZE
	.align		4
.L_40:
        /*00b4*/ 	.byte	0x04, 0x11
        /*00b6*/ 	.short	(.L_42 - .L_41)
	.align		4
.L_41:
        /*00b8*/ 	.word	index@(_ZN7cutlass13device_kernelIN5flash11enable_sm90INS1_16FlashAttnFwdSm90INS1_25CollectiveMainloopFwdSm90ILi2EN4cute5tupleIJNS5_1CILi1EEES8_S8_EEENS6_IJNS7_ILi128EEENS7_ILi80EEENS7_ILi256EEEEEELi256ENS_10bfloat16_tEfNS_4arch4Sm90ELb0ELb0ELb0ELb1ELb1ELb0ELb0ELb1ELb1ELb1ELb1ELb0EEENS1_21CollectiveEpilogueFwdINS6_IJSA_SC_SB_EEES9_SE_SG_Li256ELb1ELb1ELb1ELb0EEENS1_36VarlenDynamicPersistentTileSchedulerILi128ELi80ELi256ELi128ELb1ELb1ELb1ELb0ELb1ELb1EEEEEEEEEvNT_6ParamsE)
        /*00bc*/ 	.word	0x00000000


	//----- nvinfo : EIATTR_REGCOUNT
	.align		4
.L_42:
        /*00c0*/ 	.byte	0x04, 0x2f
        /*00c2*/ 	.short	(.L_44 - .L_43)
	.align		4
.L_43:
        /*00c4*/ 	.word	index@(_ZN7cutlass13device_kernelIN5flash11enable_sm90INS1_16FlashAttnFwdSm90INS1_25CollectiveMainloopFwdSm90ILi2EN4cute5tupleIJNS5_1CILi1EEES8_S8_EEENS6_IJNS7_ILi128EEENS7_ILi80EEENS7_ILi256EEEEEELi256ENS_10bfloat16_tEfNS_4arch4Sm90ELb0ELb0ELb0ELb0ELb1ELb0ELb0ELb1ELb1ELb1ELb1ELb0EEENS1_21CollectiveEpilogueFwdINS6_IJSA_SC_SB_EEES9_SE_SG_Li256ELb0ELb1ELb1ELb0EEENS1_19SingleTileSchedulerILb0ELb1ELb1ELi128EEEEEEEEEvNT_6ParamsE)
        /*00c8*/ 	.word	0x00000004


	//----- nvinfo : EIATTR_FRAME_SIZE
	.align		4
.L_44:
        /*00cc*/ 	.byte	0x04, 0x11
        /*00ce*/ 	.short	(.L_46 - .L_45)
	.align		4
.L_45:
        /*00d0*/ 	.word	index@(_ZN7cutlass13device_kernelIN5flash11enable_sm90INS1_16FlashAttnFwdSm90INS1_25CollectiveMainloopFwdSm90ILi2EN4cute5tupleIJNS5_1CILi1EEES8_S8_EEENS6_IJNS7_ILi128EEENS7_ILi80EEENS7_ILi256EEEEEELi256ENS_10bfloat16_tEfNS_4arch4Sm90ELb0ELb0ELb0ELb0ELb1ELb0ELb0ELb1ELb1ELb1ELb1ELb0EEENS1_21CollectiveEpilogueFwdINS6_IJSA_SC_SB_EEES9_SE_SG_Li256ELb0ELb1ELb1ELb0EEENS1_19SingleTileSchedulerILb0ELb1ELb1ELi128EEEEEEEEEvNT_6ParamsE)
        /*00d4*/ 	.word	0x00000000


	//----- nvinfo : EIATTR_MIN_STACK_SIZE
	.align		4
.L_46:
        /*00d8*/ 	.byte	0x04, 0x12
        /*00da*/ 	.short	(.L_48 - .L_47)
	.align		4
.L_47:
        /*00dc*/ 	.word	index@(_ZN7cutlass13device_kernelIN5flash11enable_sm90INS1_16FlashAttnFwdSm90INS1_25CollectiveMainloopFwdSm90ILi2EN4cute5tupleIJNS5_1CILi1EEES8_S8_EEENS6_IJNS7_ILi128EEENS7_ILi80EEENS7_ILi256EEEEEELi256ENS_10bfloat16_tEfNS_4arch4Sm90ELb0ELb0ELb0ELb0ELb1ELb0ELb0ELb1ELb1ELb1ELb1ELb0EEENS1_21CollectiveEpilogueFwdINS6_IJSA_SC_SB_EEES9_SE_SG_Li256ELb0ELb1ELb1ELb0EEENS1_19SingleTileSchedulerILb0ELb1ELb1ELi128EEEEEEEEEvNT_6ParamsE)
        /*00e0*/ 	.word	0x00000000


	//----- nvinfo : EIATTR_MIN_STACK_SIZE
	.align		4
.L_48:
        /*00e4*/ 	.byte	0x04, 0x12
        /*00e6*/ 	.short	(.L_50 - .L_49)
	.align		4
.L_49:
        /*00e8*/ 	.word	index@(_ZN7cutlass13device_kernelIN5flash11enable_sm90INS1_16FlashAttnFwdSm90INS1_25CollectiveMainloopFwdSm90ILi2EN4cute5tupleIJNS5_1CILi1EEES8_S8_EEENS6_IJNS7_ILi128EEENS7_ILi80EEENS7_ILi256EEEEEELi256ENS_10bfloat16_tEfNS_4arch4Sm90ELb0ELb0ELb0ELb1ELb1ELb0ELb0ELb1ELb1ELb1ELb1ELb0EEENS1_21CollectiveEpilogueFwdINS6_IJSA_SC_SB_EEES9_SE_SG_Li256ELb1ELb1ELb1ELb0EEENS1_36VarlenDynamicPersistentTileSchedulerILi128ELi80ELi256ELi128ELb1ELb1ELb1ELb0ELb1ELb1EEEEEEEEEvNT_6ParamsE)
        /*00ec*/ 	.word	0x00000000


	//----- nvinfo : EIATTR_MIN_STACK_SIZE
	.align		4
.L_50:
        /*00f0*/ 	.byte	0x04, 0x12
        /*00f2*/ 	.short	(.L_52 - .L_51)
	.align		4
.L_51:
        /*00f4*/ 	.word	index@(_ZN7cutlass13device_kernelIN5flash11enable_sm90INS1_16FlashAttnFwdSm90INS1_25CollectiveMainloopFwdSm90ILi2EN4cute5tupleIJNS5_1CILi1EEES8_S8_EEENS6_IJNS7_ILi128EEENS7_ILi80EEENS7_ILi256EEEEEELi256ENS_10bfloat16_tEfNS_4arch4Sm90ELb0ELb0ELb0ELb1ELb1ELb1ELb0ELb1ELb1ELb1ELb1ELb0EEENS1_21CollectiveEpilogueFwdINS6_IJSA_SC_SB_EEES9_SE_SG_Li256ELb1ELb1ELb1ELb0EEENS1_36VarlenDynamicPersistentTileSchedulerILi128ELi80ELi256ELi128ELb1ELb1ELb1ELb0ELb1ELb1EEEEEEEEEvNT_6ParamsE)
        /*00f8*/ 	.word	0x00000000


	//----- nvinfo : EIATTR_MIN_STACK_SIZE
	.align		4
.L_52:
        /*00fc*/ 	.byte	0x04, 0x12
        /*00fe*/ 	.short	(.L_54 - .L_53)
	.align		4
.L_53:
        /*0100*/ 	.word	index@(_ZN7cutlass13device_kernelIN5flash11enable_sm90INS1_16FlashAttnFwdSm90INS1_25CollectiveMainloopFwdSm90ILi2EN4cute5tupleIJNS5_1CILi1EEES8_S8_EEENS6_IJNS7_ILi128EEENS7_ILi64EEENS7_ILi256EEEEEELi256ENS_10bfloat16_tEfNS_4arch4Sm90ELb0ELb1ELb0ELb0ELb1ELb0ELb0ELb1ELb1ELb1ELb1ELb0EEENS1_21CollectiveEpilogueFwdINS6_IJSA_SC_SB_EEES9_SE_SG_Li256ELb0ELb1ELb1ELb0EEENS1_19SingleTileSchedulerILb0ELb1ELb1ELi128EEEEEEEEEvNT_6ParamsE)
        /*0104*/ 	.word	0x00000000


	//----- nvinfo : EIATTR_MIN_STACK_SIZE
	.align		4
.L_54:
        /*0108*/ 	.byte	0x04, 0x12
        /*010a*/ 	.short	(.L_56 - .L_55)
	.align		4
.L_55:
        /*010c*/ 	.word	index@(_ZN7cutlass13device_kernelIN5flash11enable_sm90INS1_16FlashAttnFwdSm90INS1_25CollectiveMainloopFwdSm90ILi2EN4cute5tupleIJNS5_1CILi1EEES8_S8_EEENS6_IJNS7_ILi128EEENS7_ILi64EEENS7_ILi256EEEEEELi256ENS_10bfloat16_tEfNS_4arch4Sm90ELb0ELb1ELb0ELb1ELb1ELb0ELb0ELb1ELb1ELb1ELb1ELb0EEENS1_21CollectiveEpilogueFwdINS6_IJSA_SC_SB_EEES9_SE_SG_Li256ELb1ELb1ELb1ELb0EEENS1_36VarlenDynamicPersistentTileSchedulerILi128ELi64ELi256ELi128ELb1ELb1ELb1ELb1ELb0ELb1EEEEEEEEEvNT_6ParamsE)
        /*0110*/ 	.word	0x00000000


	//----- nvinfo : EIATTR_MIN_STACK_SIZE
	.align		4
.L_56:
        /*0114*/ 	.byte	0x04, 0x12
        /*0116*/ 	.short	(.L_58 - .L_57)
	.align		4
.L_57:
        /*0118*/ 	.word	index@(_ZN7cutlass13device_kernelIN5flash11enable_sm90INS1_16FlashAttnFwdSm90INS1_25CollectiveMainloopFwdSm90ILi2EN4cute5tupleIJNS5_1CILi1EEES8_S8_EEENS6_IJNS7_ILi128EEENS7_ILi64EEENS7_ILi256EEEEEELi256ENS_10bfloat16_tEfNS_4arch4Sm90ELb0ELb1ELb0ELb1ELb1ELb1ELb0ELb1ELb1ELb1ELb1ELb0EEENS1_21CollectiveEpilogueFwdINS6_IJSA_SC_SB_EEES9_SE_SG_Li256ELb1ELb1ELb1ELb0EEENS1_36VarlenDynamicPersistentTileSchedulerILi128ELi64ELi256ELi128ELb1ELb1ELb1ELb1ELb0ELb1EEEEEEEEEvNT_6ParamsE)
        /*011c*/ 	.word	0x00000000


	//----- nvinfo : EIATTR_MIN_STACK_SIZE
	.align		4
.L_58:
        /*0120*/ 	.byte	0x04, 0x12
        /*0122*/ 	.short	(.L_60 - .L_59)
	.align		4
.L_59:
        /*0124*/ 	.word	index@(_ZN7cutlass13device_kernelIN5flash11enable_sm90INS1_16FlashAttnFwdSm90INS1_25CollectiveMainloopFwdSm90ILi2EN4cute5tupleIJNS5_1CILi1EEES8_S8_EEENS6_IJNS7_ILi128EEENS7_ILi80EEENS7_ILi256EEEEEELi256ENS_10bfloat16_tEfNS_4arch4Sm90ELb1ELb0ELb0ELb0ELb1ELb0ELb0ELb1ELb1ELb1ELb1ELb0EEENS1_21CollectiveEpilogueFwdINS6_IJSA_SC_SB_EEES9_SE_SG_Li256ELb0ELb1ELb1ELb0EEENS1_19SingleTileSchedulerILb0ELb1ELb1ELi128EEEEEEEEEvNT_6ParamsE)
        /*0128*/ 	.word	0x00000000


	//----- nvinfo : EIATTR_MIN_STACK_SIZE
	.align		4
.L_60:
        /*012c*/ 	.byte	0x04, 0x12
        /*012e*/ 	.short	(.L_62 - .L_61)
	.align		4
.L_61:
        /*0130*/ 	.word	index@(_ZN7cutlass13device_kernelIN5flash11enable_sm90INS1_16FlashAttnFwdSm90INS1_25CollectiveMainloopFwdSm90ILi2EN4cute5tupleIJNS5_1CILi1EEES8_S8_EEENS6_IJNS7_ILi128EEENS7_ILi80EEENS7_ILi256EEEEEELi256ENS_10bfloat16_tEfNS_4arch4Sm90ELb1ELb0ELb0ELb1ELb1ELb0ELb0ELb1ELb1ELb1ELb1ELb0EEENS1_21CollectiveEpilogueFwdINS6_IJSA_SC_SB_EEES9_SE_SG_Li256ELb1ELb1ELb1ELb0EEENS1_36VarlenDynamicPersistentTileSchedulerILi128ELi80ELi256ELi128ELb1ELb1ELb1ELb1ELb1ELb1EEEEEEEEEvNT_6ParamsE)
        /*0134*/ 	.word	0x00000000


	//----- nvinfo : EIATTR_MIN_STACK_SIZE
	.align		4
.L_62:
        /*0138*/ 	.byte	0x04, 0x12
        /*013a*/ 	.short	(.L_64 - .L_63)
	.align		4
.L_63:
        /*013c*/ 	.word	index@(_ZN7cutlass13device_kernelIN5flash11enable_sm90INS1_16FlashAttnFwdSm90INS1_25CollectiveMainloopFwdSm90ILi2EN4cute5tupleIJNS5_1CILi1EEES8_S8_EEENS6_IJNS7_ILi128EEENS7_ILi80EEENS7_ILi256EEEEEELi256ENS_10bfloat16_tEfNS_4arch4Sm90ELb1ELb0ELb0ELb1ELb1ELb1ELb0ELb1ELb1ELb1ELb1ELb0EEENS1_21CollectiveEpilogueFwdINS6_IJSA_SC_SB_EEES9_SE_SG_Li256ELb1ELb1ELb1ELb0EEENS1_36VarlenDynamicPersistentTileSchedulerILi128ELi80ELi256ELi128ELb1ELb1ELb1ELb1ELb1ELb1EEEEEEEEEvNT_6ParamsE)
        /*0140*/ 	.word	0x00000000
.L_64:


//--------------------- .nv.compat                --------------------------
	.section	.nv.compat,"",@"SHT_CUDA_COMPAT_INFO"
	.align	4
        /*0000*/ 	.byte	0x02, 0x09, 0x01, 0x00, 0x02, 0x02, 0x01, 0x00, 0x02, 0x05, 0x05, 0x00, 0x03, 0x07, 0x01, 0x01
        /*0010*/ 	.byte	0x02, 0x03, 0x00, 0x00, 0x02, 0x06, 0x01, 0x00, 0x04, 0x0b, 0x08, 0x00, 0x09, 0x00, 0x00, 0x00
        /*0020*/ 	.byte	0x00, 0x00, 0x00, 0x00


//--------------------- .nv.info._ZN7cutlass13device_kernelIN5flash11enable_sm90INS1_16FlashAttnFwdSm90INS1_25CollectiveMainloopFwdSm90ILi2EN4cute5tupleIJNS5_1CILi1EEES8_S8_EEENS6_IJNS7_ILi128EEENS7_ILi80EEENS7_ILi256EEEEEELi256ENS_10bfloat16_tEfNS_4arch4Sm90ELb0ELb0ELb0ELb0ELb1ELb0ELb0ELb1ELb1ELb1ELb1ELb0EEENS1_21CollectiveEpilogueFwdINS6_IJSA_SC_SB_EEES9_SE_SG_Li256ELb0ELb1ELb1ELb0EEENS1_19SingleTileSchedulerILb0ELb1ELb1ELi128EEEEEEEEEvNT_6ParamsE --------------------------
	.section	.nv.info._ZN7cutlass13device_kernelIN5flash11enable_sm90INS1_16FlashAttnFwdSm90INS1_25CollectiveMainloopFwdSm90ILi2EN4cute5tupleIJNS5_1CILi1EEES8_S8_EEENS6_IJNS7_ILi128EEENS7_ILi80EEENS7_ILi256EEEEEELi256ENS_10bfloat16_tEfNS_4arch4Sm90ELb0ELb0ELb0ELb0ELb1ELb0ELb0ELb1ELb1ELb1ELb1ELb0EEENS1_21CollectiveEpilogueFwdINS6_IJSA_SC_SB_EEES9_SE_SG_Li256ELb0ELb1ELb1ELb0EEENS1_19SingleTileSchedulerILb0ELb1ELb1ELi128EEEEEEEEEvNT_6ParamsE,"",@"SHT_CUDA_INFO"
	.sectionflags	@""
	.align	4


	//----- nvinfo : EIATTR_CUDA_API_VERSION
	.align		4
        /*0000*/ 	.byte	0x04, 0x37
        /*0002*/ 	.short	(.L_66 - .L_65)
.L_65:
        /*0004*/ 	.word	0x00000082


	//----- nvinfo : EIATTR_KPARAM_INFO
	.align		4
.L_66:
        /*0008*/ 	.byte	0x04, 0x17
        /*000a*/ 	.short	(.L_68 - .L_67)
.L_67:
        /*000c*/ 	.word	0x00000000
        /*0010*/ 	.short	0x0000
        /*0012*/ 	.short	0x0000
        /*0014*/ 	.byte	0x00, 0xf0, 0x01, 0x28


	//----- nvinfo : EIATTR_SPARSE_MMA_MASK
	.align		4
.L_68:
        /*0018*/ 	.byte	0x03, 0x50
        /*001a*/ 	.short	0x0000


	//----- nvinfo : EIATTR_MAXREG_COUNT
	.align		4
        /*001c*/ 	.byte	0x03, 0x1b
        /*001e*/ 	.short	0x00a8


	//----- nvinfo : EIATTR_MERCURY_ISA_VERSION
	.align		4
        /*0020*/ 	.byte	0x03, 0x5f
        /*0022*/ 	.short	0x0101


	//----- nvinfo : EIATTR_VRC_CTA_INIT_COUNT
	.align		4
        /*0024*/ 	.byte	0x02, 0x4a
	.zero		1
	.zero		1


	//----- nvinfo : EIATTR_EXIT_INSTR_OFFSETS
	.align		4
        /*0028*/ 	.byte	0x04, 0x1c
        /*002a*/ 	.short	(.L_70 - .L_69)


	//   ....[0]....
.L_69:
        /*002c*/ 	.word	0x00000010


	//----- nvinfo : EIATTR_MAX_THREADS
	.align		4
.L_70:
        /*0030*/ 	.byte	0x04, 0x05
        /*0032*/ 	.short	(.L_72 - .L_71)
.L_71:
        /*0034*/ 	.word	0x00000180
        /*0038*/ 	.word	0x00000001
        /*003c*/ 	.word	0x00000001


	//----- nvinfo : EIATTR_CBANK_PARAM_SIZE
	.align		4
.L_72:
        /*0040*/ 	.byte	0x03, 0x19
        /*0042*/ 	.short	0x0a00


	//----- nvinfo : EIATTR_PARAM_CBANK
	.align		4
        /*0044*/ 	.byte	0x04, 0x0a
        /*0046*/ 	.short	(.L_74 - .L_73)
	.align		4
.L_73:
        /*0048*/ 	.word	index@(.nv.constant0._ZN7cutlass13device_kernelIN5flash11enable_sm90INS1_16FlashAttnFwdSm90INS1_25CollectiveMainloopFwdSm90ILi2EN4cute5tupleIJNS5_1CILi1EEES8_S8_EEENS6_IJNS7_ILi128EEENS7_ILi80EEENS7_ILi256EEEEEELi256ENS_10bfloat16_tEfNS_4arch4Sm90ELb0ELb0ELb0ELb0ELb1ELb0ELb0ELb1ELb1ELb1ELb1ELb0EEENS1_21CollectiveEpilogueFwdINS6_IJSA_SC_SB_EEES9_SE_SG_Li256ELb0ELb1ELb1ELb0EEENS1_19SingleTileSchedulerILb0ELb1ELb1ELi128EEEEEEEEEvNT_6ParamsE)
        /*004c*/ 	.short	0x0380
        /*004e*/ 	.short	0x0a00


	//----- nvinfo : EIATTR_SW_WAR
	.align		4
.L_74:
        /*0050*/ 	.byte	0x04, 0x36
        /*0052*/ 	.short	(.L_76 - .L_75)
.L_75:
        /*0054*/ 	.word	0x00000008
.L_76:


//--------------------- .nv.info._ZN7cutlass13device_kernelIN5flash11enable_sm90INS1_16FlashAttnFwdSm90INS1_25CollectiveMainloopFwdSm90ILi2EN4cute5tupleIJNS5_1CILi1EEES8_S8_EEENS6_IJNS7_ILi128EEENS7_ILi80EEENS7_ILi256EEEEEELi256ENS_10bfloat16_tEfNS_4arch4Sm90ELb0ELb0ELb0ELb1ELb1ELb0ELb0ELb1ELb1ELb1ELb1ELb0EEENS1_21CollectiveEpilogueFwdINS6_IJSA_SC_SB_EEES9_SE_SG_Li256ELb1ELb1ELb1ELb0EEENS1_36VarlenDynamicPersistentTileSchedulerILi128ELi80ELi256ELi128ELb1ELb1ELb1ELb0ELb1ELb1EEEEEEEEEvNT_6ParamsE --------------------------
	.section	.nv.info._ZN7cutlass13device_kernelIN5flash11enable_sm90INS1_16FlashAttnFwdSm90INS1_25CollectiveMainloopFwdSm90ILi2EN4cute5tupleIJNS5_1CILi1EEES8_S8_EEENS6_IJNS7_ILi128EEENS7_ILi80EEENS7_ILi256EEEEEELi256ENS_10bfloat16_tEfNS_4arch4Sm90ELb0ELb0ELb0ELb1ELb1ELb0ELb0ELb1ELb1ELb1ELb1ELb0EEENS1_21CollectiveEpilogueFwdINS6_IJSA_SC_SB_EEES9_SE_SG_Li256ELb1ELb1ELb1ELb0EEENS1_36VarlenDynamicPersistentTileSchedulerILi128ELi80ELi256ELi128ELb1ELb1ELb1ELb0ELb1ELb1EEEEEEEEEvNT_6ParamsE,"",@"SHT_CUDA_INFO"
	.sectionflags	@""
	.align	4


	//----- nvinfo : EIATTR_CUDA_API_VERSION
	.align		4
        /*0000*/ 	.byte	0x04, 0x37
        /*0002*/ 	.short	(.L_78 - .L_77)
.L_77:
        /*0004*/ 	.word	0x00000082


	//----- nvinfo : EIATTR_KPARAM_INFO
	.align		4
.L_78:
        /*0008*/ 	.byte	0x04, 0x17
        /*000a*/ 	.short	(.L_80 - .L_79)
.L_79:
        /*000c*/ 	.word	0x00000000
        /*0010*/ 	.short	0x0000
        /*0012*/ 	.short	0x0000
        /*0014*/ 	.byte	0x00, 0xf0, 0x01, 0x2a


	//----- nvinfo : EIATTR_SPARSE_MMA_MASK
	.align		4
.L_80:
        /*0018*/ 	.byte	0x03, 0x50
        /*001a*/ 	.short	0x0000


	//----- nvinfo : EIATTR_MAXREG_COUNT
	.align		4
        /*001c*/ 	.byte	0x03, 0x1b
        /*001e*/ 	.short	0x00a8


	//----- nvinfo : EIATTR_MERCURY_ISA_VERSION
	.align		4
        /*0020*/ 	.byte	0x03, 0x5f
        /*0022*/ 	.short	0x0101


	//----- nvinfo : EIATTR_VRC_CTA_INIT_COUNT
	.align		4
        /*0024*/ 	.byte	0x02, 0x4a
	.zero		1
	.zero		1


	//----- nvinfo : EIATTR_EXIT_INSTR_OFFSETS
	.align		4
        /*0028*/ 	.byte	0x04, 0x1c
        /*002a*/ 	.short	(.L_82 - .L_81)


	//   ....[0]....
.L_81:
        /*002c*/ 	.word	0x00000010


	//----- nvinfo : EIATTR_MAX_THREADS
	.align		4
.L_82:
        /*0030*/ 	.byte	0x04, 0x05
        /*0032*/ 	.short	(.L_84 - .L_83)
.L_83:
        /*0034*/ 	.word	0x00000180
        /*0038*/ 	.word	0x00000001
        /*003c*/ 	.word	0x00000001


	//----- nvinfo : EIATTR_CBANK_PARAM_SIZE
	.align		4
.L_84:
        /*0040*/ 	.byte	0x03, 0x19
        /*0042*/ 	.short	0x0a80


	//----- nvinfo : EIATTR_PARAM_CBANK
	.align		4
        /*0044*/ 	.byte	0x04, 0x0a
        /*0046*/ 	.short	(.L_86 - .L_85)
	.align		4
.L_85:
        /*0048*/ 	.word	index@(.nv.constant0._ZN7cutlass13device_kernelIN5flash11enable_sm90INS1_16FlashAttnFwdSm90INS1_25CollectiveMainloopFwdSm90ILi2EN4cute5tupleIJNS5_1CILi1EEES8_S8_EEENS6_IJNS7_ILi128EEENS7_ILi80EEENS7_ILi256EEEEEELi256ENS_10bfloat16_tEfNS_4arch4Sm90ELb0ELb0ELb0ELb1ELb1ELb0ELb0ELb1ELb1ELb1ELb1ELb0EEENS1_21CollectiveEpilogueFwdINS6_IJSA_SC_SB_EEES9_SE_SG_Li256ELb1ELb1ELb1ELb0EEENS1_36VarlenDynamicPersistentTileSchedulerILi128ELi80ELi256ELi128ELb1ELb1ELb1ELb0ELb1ELb1EEEEEEEEEvNT_6ParamsE)
        /*004c*/ 	.short	0x0380
        /*004e*/ 	.short	0x0a80


	//----- nvinfo : EIATTR_SW_WAR
	.align		4
.L_86:
        /*0050*/ 	.byte	0x04, 0x36
        /*0052*/ 	.short	(.L_88 - .L_87)
.L_87:
        /*0054*/ 	.word	0x00000008
.L_88:


//--------------------- .nv.info._ZN7cutlass13device_kernelIN5flash11enable_sm90INS1_16FlashAttnFwdSm90INS1_25CollectiveMainloopFwdSm90ILi2EN4cute5tupleIJNS5_1CILi1EEES8_S8_EEENS6_IJNS7_ILi128EEENS7_ILi80EEENS7_ILi256EEEEEELi256ENS_10bfloat16_tEfNS_4arch4Sm90ELb0ELb0ELb0ELb1ELb1ELb1ELb0ELb1ELb1ELb1ELb1ELb0EEENS1_21CollectiveEpilogueFwdINS6_IJSA_SC_SB_EEES9_SE_SG_Li256ELb1ELb1ELb1ELb0EEENS1_36VarlenDynamicPersistentTileSchedulerILi128ELi80ELi256ELi128ELb1ELb1ELb1ELb0ELb1ELb1EEEEEEEEEvNT_6ParamsE --------------------------
	.section	.nv.info._ZN7cutlass13device_kernelIN5flash11enable_sm90INS1_16FlashAttnFwdSm90INS1_25CollectiveMainloopFwdSm90ILi2EN4cute5tupleIJNS5_1CILi1EEES8_S8_EEENS6_IJNS7_ILi128EEENS7_ILi80EEENS7_ILi256EEEEEELi256ENS_10bfloat16_tEfNS_4arch4Sm90ELb0ELb0ELb0ELb1ELb1ELb1ELb0ELb1ELb1ELb1ELb1ELb0EEENS1_21CollectiveEpilogueFwdINS6_IJSA_SC_SB_EEES9_SE_SG_Li256ELb1ELb1ELb1ELb0EEENS1_36VarlenDynamicPersistentTileSchedulerILi128ELi80ELi256ELi128ELb1ELb1ELb1ELb0ELb1ELb1EEEEEEEEEvNT_6ParamsE,"",@"SHT_CUDA_INFO"
	.sectionflags	@""
	.align	4


	//----- nvinfo : EIATTR_CUDA_API_VERSION
	.align		4
        /*0000*/ 	.byte	0x04, 0x37
        /*0002*/ 	.short	(.L_90 - .L_89)
.L_89:
        /*0004*/ 	.word	0x00000082


	//----- nvinfo : EIATTR_KPARAM_INFO
	.align		4
.L_90:
        /*0008*/ 	.byte	0x04, 0x17
        /*000a*/ 	.short	(.L_92 - .L_91)
.L_91:
        /*000c*/ 	.word	0x00000000
        /*0010*/ 	.short	0x0000
        /*0012*/ 	.short	0x0000
        /*0014*/ 	.byte	0x00, 0xf0, 0x01, 0x2a


	//----- nvinfo : EIATTR_SPARSE_MMA_MASK
	.align		4
.L_92:
        /*0018*/ 	.byte	0x03, 0x50
        /*001a*/ 	.short	0x0000


	//----- nvinfo : EIATTR_MAXREG_COUNT
	.align		4
        /*001c*/ 	.byte	0x03, 0x1b
        /*001e*/ 	.short	0x00a8


	//----- nvinfo : EIATTR_MERCURY_ISA_VERSION
	.align		4
        /*0020*/ 	.byte	0x03, 0x5f
        /*0022*/ 	.short	0x0101


	//----- nvinfo : EIATTR_VRC_CTA_INIT_COUNT
	.align		4
        /*0024*/ 	.byte	0x02, 0x4a
	.zero		1
	.zero		1


	//----- nvinfo : EIATTR_EXIT_INSTR_OFFSETS
	.align		4
        /*0028*/ 	.byte	0x04, 0x1c
        /*002a*/ 	.short	(.L_94 - .L_93)


	//   ....[0]....
.L_93:
        /*002c*/ 	.word	0x00000010


	//----- nvinfo : EIATTR_MAX_THREADS
	.align		4
.L_94:
        /*0030*/ 	.byte	0x04, 0x05
        /*0032*/ 	.short	(.L_96 - .L_95)
.L_95:
        /*0034*/ 	.word	0x00000180
        /*0038*/ 	.word	0x00000001
        /*003c*/ 	.word	0x00000001


	//----- nvinfo : EIATTR_CBANK_PARAM_SIZE
	.align		4
.L_96:
        /*0040*/ 	.byte	0x03, 0x19
        /*0042*/ 	.short	0x0a80


	//----- nvinfo : EIATTR_PARAM_CBANK
	.align		4
        /*0044*/ 	.byte	0x04, 0x0a
        /*0046*/ 	.short	(.L_98 - .L_97)
	.align		4
.L_97:
        /*0048*/ 	.word	index@(.nv.constant0._ZN7cutlass13device_kernelIN5flash11enable_sm90INS1_16FlashAttnFwdSm90INS1_25CollectiveMainloopFwdSm90ILi2EN4cute5tupleIJNS5_1CILi1EEES8_S8_EEENS6_IJNS7_ILi128EEENS7_ILi80EEENS7_ILi256EEEEEELi256ENS_10bfloat16_tEfNS_4arch4Sm90ELb0ELb0ELb0ELb1ELb1ELb1ELb0ELb1ELb1ELb1ELb1ELb0EEENS1_21CollectiveEpilogueFwdINS6_IJSA_SC_SB_EEES9_SE_SG_Li256ELb1ELb1ELb1ELb0EEENS1_36VarlenDynamicPersistentTileSchedulerILi128ELi80ELi256ELi128ELb1ELb1ELb1ELb0ELb1ELb1EEEEEEEEEvNT_6ParamsE)
        /*004c*/ 	.short	0x0380
        /*004e*/ 	.short	0x0a80


	//----- nvinfo : EIATTR_SW_WAR
	.align		4
.L_98:
        /*0050*/ 	.byte	0x04, 0x36
        /*0052*/ 	.short	(.L_100 - .L_99)
.L_99:
        /*0054*/ 	.word	0x00000008
.L_100:


//--------------------- .nv.info._ZN7cutlass13device_kernelIN5flash11enable_sm90INS1_16FlashAttnFwdSm90INS1_25CollectiveMainloopFwdSm90ILi2EN4cute5tupleIJNS5_1CILi1EEES8_S8_EEENS6_IJNS7_ILi128EEENS7_ILi64EEENS7_ILi256EEEEEELi256ENS_10bfloat16_tEfNS_4arch4Sm90ELb0ELb1ELb0ELb0ELb1ELb0ELb0ELb1ELb1ELb1ELb1ELb0EEENS1_21CollectiveEpilogueFwdINS6_IJSA_SC_SB_EEES9_SE_SG_Li256ELb0ELb1ELb1ELb0EEENS1_19SingleTileSchedulerILb0ELb1ELb1ELi128EEEEEEEEEvNT_6ParamsE --------------------------
	.section	.nv.info._ZN7cutlass13device_kernelIN5flash11enable_sm90INS1_16FlashAttnFwdSm90INS1_25CollectiveMainloopFwdSm90ILi2EN4cute5tupleIJNS5_1CILi1EEES8_S8_EEENS6_IJNS7_ILi128EEENS7_ILi64EEENS7_ILi256EEEEEELi256ENS_10bfloat16_tEfNS_4arch4Sm90ELb0ELb1ELb0ELb0ELb1ELb0ELb0ELb1ELb1ELb1ELb1ELb0EEENS1_21CollectiveEpilogueFwdINS6_IJSA_SC_SB_EEES9_SE_SG_Li256ELb0ELb1ELb1ELb0EEENS1_19SingleTileSchedulerILb0ELb1ELb1ELi128EEEEEEEEEvNT_6ParamsE,"",@"SHT_CUDA_INFO"
	.sectionflags	@""
	.align	4


	//----- nvinfo : EIATTR_CUDA_API_VERSION
	.align		4
        /*0000*/ 	.byte	0x04, 0x37
        /*0002*/ 	.short	(.L_102 - .L_101)
.L_101:
        /*0004*/ 	.word	0x00000082


	//----- nvinfo : EIATTR_KPARAM_INFO
	.align		4
.L_102:
        /*0008*/ 	.byte	0x04, 0x17
        /*000a*/ 	.short	(.L_104 - .L_103)
.L_103:
        /*000c*/ 	.word	0x00000000
        /*0010*/ 	.short	0x0000
        /*0012*/ 	.short	0x0000
        /*0014*/ 	.byte	0x00, 0xf0, 0x01, 0x28


	//----- nvinfo : EIATTR_SPARSE_MMA_MASK
	.align		4
.L_104:
        /*0018*/ 	.byte	0x03, 0x50
        /*001a*/ 	.short	0x0000


	//----- nvinfo : EIATTR_MAXREG_COUNT
	.align		4
        /*001c*/ 	.byte	0x03, 0x1b
        /*001e*/ 	.short	0x00a8


	//----- nvinfo : EIATTR_MERCURY_ISA_VERSION
	.align		4
        /*0020*/ 	.byte	0x03, 0x5f
        /*0022*/ 	.short	0x0101


	//----- nvinfo : EIATTR_VRC_CTA_INIT_COUNT
	.align		4
        /*0024*/ 	.byte	0x02, 0x4a
	.zero		1
	.zero		1


	//----- nvinfo : EIATTR_EXIT_INSTR_OFFSETS
	.align		4
        /*0028*/ 	.byte	0x04, 0x1c
        /*002a*/ 	.short	(.L_106 - .L_105)


	//   ....[0]....
.L_105:
        /*002c*/ 	.word	0x00000010


	//----- nvinfo : EIATTR_MAX_THREADS
	.align		4
.L_106:
        /*0030*/ 	.byte	0x04, 0x05
        /*0032*/ 	.short	(.L_108 - .L_107)
.L_107:
        /*0034*/ 	.word	0x00000180
        /*0038*/ 	.word	0x00000001
        /*003c*/ 	.word	0x00000001


	//----- nvinfo : EIATTR_CBANK_PARAM_SIZE
	.align		4
.L_108:
        /*0040*/ 	.byte	0x03, 0x19
        /*0042*/ 	.short	0x0a00


	//----- nvinfo : EIATTR_PARAM_CBANK
	.align		4
        /*0044*/ 	.byte	0x04, 0x0a
        /*0046*/ 	.short	(.L_110 - .L_109)
	.align		4
.L_109:
        /*0048*/ 	.word	index@(.nv.constant0._ZN7cutlass13device_kernelIN5flash11enable_sm90INS1_16FlashAttnFwdSm90INS1_25CollectiveMainloopFwdSm90ILi2EN4cute5tupleIJNS5_1CILi1EEES8_S8_EEENS6_IJNS7_ILi128EEENS7_ILi64EEENS7_ILi256EEEEEELi256ENS_10bfloat16_tEfNS_4arch4Sm90ELb0ELb1ELb0ELb0ELb1ELb0ELb0ELb1ELb1ELb1ELb1ELb0EEENS1_21CollectiveEpilogueFwdINS6_IJSA_SC_SB_EEES9_SE_SG_Li256ELb0ELb1ELb1ELb0EEENS1_19SingleTileSchedulerILb0ELb1ELb1ELi128EEEEEEEEEvNT_6ParamsE)
        /*004c*/ 	.short	0x0380
        /*004e*/ 	.short	0x0a00


	//----- nvinfo : EIATTR_SW_WAR
	.align		4
.L_110:
        /*0050*/ 	.byte	0x04, 0x36
        /*0052*/ 	.short	(.L_112 - .L_111)
.L_111:
        /*0054*/ 	.word	0x00000008
.L_112:


//--------------------- .nv.info._ZN7cutlass13device_kernelIN5flash11enable_sm90INS1_16FlashAttnFwdSm90INS1_25CollectiveMainloopFwdSm90ILi2EN4cute5tupleIJNS5_1CILi1EEES8_S8_EEENS6_IJNS7_ILi128EEENS7_ILi64EEENS7_ILi256EEEEEELi256ENS_10bfloat16_tEfNS_4arch4Sm90ELb0ELb1ELb0ELb1ELb1ELb0ELb0ELb1ELb1ELb1ELb1ELb0EEENS1_21CollectiveEpilogueFwdINS6_IJSA_SC_SB_EEES9_SE_SG_Li256ELb1ELb1ELb1ELb0EEENS1_36VarlenDynamicPersistentTileSchedulerILi128ELi64ELi256ELi128ELb1ELb1ELb1ELb1ELb0ELb1EEEEEEEEEvNT_6ParamsE --------------------------
	.section	.nv.info._ZN7cutlass13device_kernelIN5flash11enable_sm90INS1_16FlashAttnFwdSm90INS1_25CollectiveMainloopFwdSm90ILi2EN4cute5tupleIJNS5_1CILi1EEES8_S8_EEENS6_IJNS7_ILi128EEENS7_ILi64EEENS7_ILi256EEEEEELi256ENS_10bfloat16_tEfNS_4arch4Sm90ELb0ELb1ELb0ELb1ELb1ELb0ELb0ELb1ELb1ELb1ELb1ELb0EEENS1_21CollectiveEpilogueFwdINS6_IJSA_SC_SB_EEES9_SE_SG_Li256ELb1ELb1ELb1ELb0EEENS1_36VarlenDynamicPersistentTileSchedulerILi128ELi64ELi256ELi128ELb1ELb1ELb1ELb1ELb0ELb1EEEEEEEEEvNT_6ParamsE,"",@"SHT_CUDA_INFO"
	.sectionflags	@""
	.align	4


	//----- nvinfo : EIATTR_CUDA_API_VERSION
	.align		4
        /*0000*/ 	.byte	0x04, 0x37
        /*0002*/ 	.short	(.L_114 - .L_113)
.L_113:
        /*0004*/ 	.word	0x00000082


	//----- nvinfo : EIATTR_KPARAM_INFO
	.align		4
.L_114:
        /*0008*/ 	.byte	0x04, 0x17
        /*000a*/ 	.short	(.L_116 - .L_115)
.L_115:
        /*000c*/ 	.word	0x00000000
        /*0010*/ 	.short	0x0000
        /*0012*/ 	.short	0x0000
        /*0014*/ 	.byte	0x00, 0xf0, 0x01, 0x2a


	//----- nvinfo : EIATTR_SPARSE_MMA_MASK
	.align		4
.L_116:
        /*0018*/ 	.byte	0x03, 0x50
        /*001a*/ 	.short	0x0000


	//----- nvinfo : EIATTR_MAXREG_COUNT
	.align		4
        /*001c*/ 	.byte	0x03, 0x1b
        /*001e*/ 	.short	0x00a8


	//----- nvinfo : EIATTR_MERCURY_ISA_VERSION
	.align		4
        /*0020*/ 	.byte	0x03, 0x5f
        /*0022*/ 	.short	0x0101


	//----- nvinfo : EIATTR_VRC_CTA_INIT_COUNT
	.align		4
        /*0024*/ 	.byte	0x02, 0x4a
	.zero		1
	.zero		1


	//----- nvinfo : EIATTR_EXIT_INSTR_OFFSETS
	.align		4
        /*0028*/ 	.byte	0x04, 0x1c
        /*002a*/ 	.short	(.L_118 - .L_117)


	//   ....[0]....
.L_117:
        /*002c*/ 	.word	0x00000010


	//----- nvinfo : EIATTR_MAX_THREADS
	.align		4
.L_118:
        /*0030*/ 	.byte	0x04, 0x05
        /*0032*/ 	.short	(.L_120 - .L_119)
.L_119:
        /*0034*/ 	.word	0x00000180
        /*0038*/ 	.word	0x00000001
        /*003c*/ 	.word	0x00000001


	//----- nvinfo : EIATTR_CBANK_PARAM_SIZE
	.align		4
.L_120:
        /*0040*/ 	.byte	0x03, 0x19
        /*0042*/ 	.short	0x0a80


	//----- nvinfo : EIATTR_PARAM_CBANK
	.align		4
        /*0044*/ 	.byte	0x04, 0x0a
        /*0046*/ 	.short	(.L_122 - .L_121)
	.align		4
.L_121:
        /*0048*/ 	.word	index@(.nv.constant0._ZN7cutlass13device_kernelIN5flash11enable_sm90INS1_16FlashAttnFwdSm90INS1_25CollectiveMainloopFwdSm90ILi2EN4cute5tupleIJNS5_1CILi1EEES8_S8_EEENS6_IJNS7_ILi128EEENS7_ILi64EEENS7_ILi256EEEEEELi256ENS_10bfloat16_tEfNS_4arch4Sm90ELb0ELb1ELb0ELb1ELb1ELb0ELb0ELb1ELb1ELb1ELb1ELb0EEENS1_21CollectiveEpilogueFwdINS6_IJSA_SC_SB_EEES9_SE_SG_Li256ELb1ELb1ELb1ELb0EEENS1_36VarlenDynamicPersistentTileSchedulerILi128ELi64ELi256ELi128ELb1ELb1ELb1ELb1ELb0ELb1EEEEEEEEEvNT_6ParamsE)
        /*004c*/ 	.short	0x0380
        /*004e*/ 	.short	0x0a80


	//----- nvinfo : EIATTR_SW_WAR
	.align		4
.L_122:
        /*0050*/ 	.byte	0x04, 0x36
        /*0052*/ 	.short	(.L_124 - .L_123)
.L_123:
        /*0054*/ 	.word	0x00000008
.L_124:


//--------------------- .nv.info._ZN7cutlass13device_kernelIN5flash11enable_sm90INS1_16FlashAttnFwdSm90INS1_25CollectiveMainloopFwdSm90ILi2EN4cute5tupleIJNS5_1CILi1EEES8_S8_EEENS6_IJNS7_ILi128EEENS7_ILi64EEENS7_ILi256EEEEEELi256ENS_10bfloat16_tEfNS_4arch4Sm90ELb0ELb1ELb0ELb1ELb1ELb1ELb0ELb1ELb1ELb1ELb1ELb0EEENS1_21CollectiveEpilogueFwdINS6_IJSA_SC_SB_EEES9_SE_SG_Li256ELb1ELb1ELb1ELb0EEENS1_36VarlenDynamicPersistentTileSchedulerILi128ELi64ELi256ELi128ELb1ELb1ELb1ELb1ELb0ELb1EEEEEEEEEvNT_6ParamsE --------------------------
	.section	.nv.info._ZN7cutlass13device_kernelIN5flash11enable_sm90INS1_16FlashAttnFwdSm90INS1_25CollectiveMainloopFwdSm90ILi2EN4cute5tupleIJNS5_1CILi1EEES8_S8_EEENS6_IJNS7_ILi128EEENS7_ILi64EEENS7_ILi256EEEEEELi256ENS_10bfloat16_tEfNS_4arch4Sm90ELb0ELb1ELb0ELb1ELb1ELb1ELb0ELb1ELb1ELb1ELb1ELb0EEENS1_21CollectiveEpilogueFwdINS6_IJSA_SC_SB_EEES9_SE_SG_Li256ELb1ELb1ELb1ELb0EEENS1_36VarlenDynamicPersistentTileSchedulerILi128ELi64ELi256ELi128ELb1ELb1ELb1ELb1ELb0ELb1EEEEEEEEEvNT_6ParamsE,"",@"SHT_CUDA_INFO"
	.sectionflags	@""
	.align	4


	//----- nvinfo : EIATTR_CUDA_API_VERSION
	.align		4
        /*0000*/ 	.byte	0x04, 0x37
        /*0002*/ 	.short	(.L_126 - .L_125)
.L_125:
        /*0004*/ 	.word	0x00000082


	//----- nvinfo : EIATTR_KPARAM_INFO
	.align		4
.L_126:
        /*0008*/ 	.byte	0x04, 0x17
        /*000a*/ 	.short	(.L_128 - .L_127)
.L_127:
        /*000c*/ 	.word	0x00000000
        /*0010*/ 	.short	0x0000
        /*0012*/ 	.short	0x0000
        /*0014*/ 	.byte	0x00, 0xf0, 0x01, 0x2a


	//----- nvinfo : EIATTR_SPARSE_MMA_MASK
	.align		4
.L_128:
        /*0018*/ 	.byte	0x03, 0x50
        /*001a*/ 	.short	0x0000


	//----- nvinfo : EIATTR_MAXREG_COUNT
	.align		4
        /*001c*/ 	.byte	0x03, 0x1b
        /*001e*/ 	.short	0x00a8


	//----- nvinfo : EIATTR_MERCURY_ISA_VERSION
	.align		4
        /*0020*/ 	.byte	0x03, 0x5f
        /*0022*/ 	.short	0x0101


	//----- nvinfo : EIATTR_VRC_CTA_INIT_COUNT
	.align		4
        /*0024*/ 	.byte	0x02, 0x4a
	.zero		1
	.zero		1


	//----- nvinfo : EIATTR_EXIT_INSTR_OFFSETS
	.align		4
        /*0028*/ 	.byte	0x04, 0x1c
        /*002a*/ 	.short	(.L_130 - .L_129)


	//   ....[0]....
.L_129:
        /*002c*/ 	.word	0x00000010


	//----- nvinfo : EIATTR_MAX_THREADS
	.align		4
.L_130:
        /*0030*/ 	.byte	0x04, 0x05
        /*0032*/ 	.short	(.L_132 - .L_131)
.L_131:
        /*0034*/ 	.word	0x00000180
        /*0038*/ 	.word	0x00000001
        /*003c*/ 	.word	0x00000001


	//----- nvinfo : EIATTR_CBANK_PARAM_SIZE
	.align		4
.L_132:
        /*0040*/ 	.byte	0x03, 0x19
        /*0042*/ 	.short	0x0a80


	//----- nvinfo : EIATTR_PARAM_CBANK
	.align		4
        /*0044*/ 	.byte	0x04, 0x0a
        /*0046*/ 	.short	(.L_134 - .L_133)
	.align		4
.L_133:
        /*0048*/ 	.word	index@(.nv.constant0._ZN7cutlass13device_kernelIN5flash11enable_sm90INS1_16FlashAttnFwdSm90INS1_25CollectiveMainloopFwdSm90ILi2EN4cute5tupleIJNS5_1CILi1EEES8_S8_EEENS6_IJNS7_ILi128EEENS7_ILi64EEENS7_ILi256EEEEEELi256ENS_10bfloat16_tEfNS_4arch4Sm90ELb0ELb1ELb0ELb1ELb1ELb1ELb0ELb1ELb1ELb1ELb1ELb0EEENS1_21CollectiveEpilogueFwdINS6_IJSA_SC_SB_EEES9_SE_SG_Li256ELb1ELb1ELb1ELb0EEENS1_36VarlenDynamicPersistentTileSchedulerILi128ELi64ELi256ELi128ELb1ELb1ELb1ELb1ELb0ELb1EEEEEEEEEvNT_6ParamsE)
        /*004c*/ 	.short	0x0380
        /*004e*/ 	.short	0x0a80


	//----- nvinfo : EIATTR_SW_WAR
	.align		4
.L_134:
        /*0050*/ 	.byte	0x04, 0x36
        /*0052*/ 	.short	(.L_136 - .L_135)
.L_135:
        /*0054*/ 	.word	0x00000008
.L_136:


//--------------------- .nv.info._ZN7cutlass13device_kernelIN5flash11enable_sm90INS1_16FlashAttnFwdSm90INS1_25CollectiveMainloopFwdSm90ILi2EN4cute5tupleIJNS5_1CILi1EEES8_S8_EEENS6_IJNS7_ILi128EEENS7_ILi80EEENS7_ILi256EEEEEELi256ENS_10bfloat16_tEfNS_4arch4Sm90ELb1ELb0ELb0ELb0ELb1ELb0ELb0ELb1ELb1ELb1ELb1ELb0EEENS1_21CollectiveEpilogueFwdINS6_IJSA_SC_SB_EEES9_SE_SG_Li256ELb0ELb1ELb1ELb0EEENS1_19SingleTileSchedulerILb0ELb1ELb1ELi128EEEEEEEEEvNT_6ParamsE --------------------------
	.section	.nv.info._ZN7cutlass13device_kernelIN5flash11enable_sm90INS1_16FlashAttnFwdSm90INS1_25CollectiveMainloopFwdSm90ILi2EN4cute5tupleIJNS5_1CILi1EEES8_S8_EEENS6_IJNS7_ILi128EEENS7_ILi80EEENS7_ILi256EEEEEELi256ENS_10bfloat16_tEfNS_4arch4Sm90ELb1ELb0ELb0ELb0ELb1ELb0ELb0ELb1ELb1ELb1ELb1ELb0EEENS1_21CollectiveEpilogueFwdINS6_IJSA_SC_SB_EEES9_SE_SG_Li256ELb0ELb1ELb1ELb0EEENS1_19SingleTileSchedulerILb0ELb1ELb1ELi128EEEEEEEEEvNT_6ParamsE,"",@"SHT_CUDA_INFO"
	.sectionflags	@""
	.align	4


	//----- nvinfo : EIATTR_CUDA_API_VERSION
	.align		4
        /*0000*/ 	.byte	0x04, 0x37
        /*0002*/ 	.short	(.L_138 - .L_137)
.L_137:
        /*0004*/ 	.word	0x00000082


	//----- nvinfo : EIATTR_KPARAM_INFO
	.align		4
.L_138:
        /*0008*/ 	.byte	0x04, 0x17
        /*000a*/ 	.short	(.L_140 - .L_139)
.L_139:
        /*000c*/ 	.word	0x00000000
        /*0010*/ 	.short	0x0000
        /*0012*/ 	.short	0x0000
        /*0014*/ 	.byte	0x00, 0xf0, 0x01, 0x28


	//----- nvinfo : EIATTR_SPARSE_MMA_MASK
	.align		4
.L_140:
        /*0018*/ 	.byte	0x03, 0x50
        /*001a*/ 	.short	0x0000


	//----- nvinfo : EIATTR_MAXREG_COUNT
	.align		4
        /*001c*/ 	.byte	0x03, 0x1b
        /*001e*/ 	.short	0x00a8


	//----- nvinfo : EIATTR_MERCURY_ISA_VERSION
	.align		4
        /*0020*/ 	.byte	0x03, 0x5f
        /*0022*/ 	.short	0x0101


	//----- nvinfo : EIATTR_VRC_CTA_INIT_COUNT
	.align		4
        /*0024*/ 	.byte	0x02, 0x4a
	.zero		1
	.zero		1


	//----- nvinfo : EIATTR_EXIT_INSTR_OFFSETS
	.align		4
        /*0028*/ 	.byte	0x04, 0x1c
        /*002a*/ 	.short	(.L_142 - .L_141)


	//   ....[0]....
.L_141:
        /*002c*/ 	.word	0x00000010


	//----- nvinfo : EIATTR_MAX_THREADS
	.align		4
.L_142:
        /*0030*/ 	.byte	0x04, 0x05
        /*0032*/ 	.short	(.L_144 - .L_143)
.L_143:
        /*0034*/ 	.word	0x00000180
        /*0038*/ 	.word	0x00000001
        /*003c*/ 	.word	0x00000001


	//----- nvinfo : EIATTR_CBANK_PARAM_SIZE
	.align		4
.L_144:
        /*0040*/ 	.byte	0x03, 0x19
        /*0042*/ 	.short	0x0a00


	//----- nvinfo : EIATTR_PARAM_CBANK
	.align		4
        /*0044*/ 	.byte	0x04, 0x0a
        /*0046*/ 	.short	(.L_146 - .L_145)
	.align		4
.L_145:
        /*0048*/ 	.word	index@(.nv.constant0._ZN7cutlass13device_kernelIN5flash11enable_sm90INS1_16FlashAttnFwdSm90INS1_25CollectiveMainloopFwdSm90ILi2EN4cute5tupleIJNS5_1CILi1EEES8_S8_EEENS6_IJNS7_ILi128EEENS7_ILi80EEENS7_ILi256EEEEEELi256ENS_10bfloat16_tEfNS_4arch4Sm90ELb1ELb0ELb0ELb0ELb1ELb0ELb0ELb1ELb1ELb1ELb1ELb0EEENS1_21CollectiveEpilogueFwdINS6_IJSA_SC_SB_EEES9_SE_SG_Li256ELb0ELb1ELb1ELb0EEENS1_19SingleTileSchedulerILb0ELb1ELb1ELi128EEEEEEEEEvNT_6ParamsE)
        /*004c*/ 	.short	0x0380
        /*004e*/ 	.short	0x0a00


	//----- nvinfo : EIATTR_SW_WAR
	.align		4
.L_146:
        /*0050*/ 	.byte	0x04, 0x36
        /*0052*/ 	.short	(.L_148 - .L_147)
.L_147:
        /*0054*/ 	.word	0x00000008
.L_148:


//--------------------- .nv.info._ZN7cutlass13device_kernelIN5flash11enable_sm90INS1_16FlashAttnFwdSm90INS1_25CollectiveMainloopFwdSm90ILi2EN4cute5tupleIJNS5_1CILi1EEES8_S8_EEENS6_IJNS7_ILi128EEENS7_ILi80EEENS7_ILi256EEEEEELi256ENS_10bfloat16_tEfNS_4arch4Sm90ELb1ELb0ELb0ELb1ELb1ELb0ELb0ELb1ELb1ELb1ELb1ELb0EEENS1_21CollectiveEpilogueFwdINS6_IJSA_SC_SB_EEES9_SE_SG_Li256ELb1ELb1ELb1ELb0EEENS1_36VarlenDynamicPersistentTileSchedulerILi128ELi80ELi256ELi128ELb1ELb1ELb1ELb1ELb1ELb1EEEEEEEEEvNT_6ParamsE --------------------------
	.section	.nv.info._ZN7cutlass13device_kernelIN5flash11enable_sm90INS1_16FlashAttnFwdSm90INS1_25CollectiveMainloopFwdSm90ILi2EN4cute5tupleIJNS5_1CILi1EEES8_S8_EEENS6_IJNS7_ILi128EEENS7_ILi80EEENS7_ILi256EEEEEELi256ENS_10bfloat16_tEfNS_4arch4Sm90ELb1ELb0ELb0ELb1ELb1ELb0ELb0ELb1ELb1ELb1ELb1ELb0EEENS1_21CollectiveEpilogueFwdINS6_IJSA_SC_SB_EEES9_SE_SG_Li256ELb1ELb1ELb1ELb0EEENS1_36VarlenDynamicPersistentTileSchedulerILi128ELi80ELi256ELi128ELb1ELb1ELb1ELb1ELb1ELb1EEEEEEEEEvNT_6ParamsE,"",@"SHT_CUDA_INFO"
	.sectionflags	@""
	.align	4


	//----- nvinfo : EIATTR_CUDA_API_VERSION
	.align		4
        /*0000*/ 	.byte	0x04, 0x37
        /*0002*/ 	.short	(.L_150 - .L_149)
.L_149:
        /*0004*/ 	.word	0x00000082


	//----- nvinfo : EIATTR_KPARAM_INFO
	.align		4
.L_150:
        /*0008*/ 	.byte	0x04, 0x17
        /*000a*/ 	.short	(.L_152 - .L_151)
.L_151:
        /*000c*/ 	.word	0x00000000
        /*0010*/ 	.short	0x0000
        /*0012*/ 	.short	0x0000
        /*0014*/ 	.byte	0x00, 0xf0, 0x01, 0x2a


	//----- nvinfo : EIATTR_SPARSE_MMA_MASK
	.align		4
.L_152:
        /*0018*/ 	.byte	0x03, 0x50
        /*001a*/ 	.short	0x0000


	//----- nvinfo : EIATTR_MAXREG_COUNT
	.align		4
        /*001c*/ 	.byte	0x03, 0x1b
        /*001e*/ 	.short	0x00a8


	//----- nvinfo : EIATTR_MERCURY_ISA_VERSION
	.align		4
        /*0020*/ 	.byte	0x03, 0x5f
        /*0022*/ 	.short	0x0101


	//----- nvinfo : EIATTR_VRC_CTA_INIT_COUNT
	.align		4
        /*0024*/ 	.byte	0x02, 0x4a
	.zero		1
	.zero		1


	//----- nvinfo : EIATTR_EXIT_INSTR_OFFSETS
	.align		4
        /*0028*/ 	.byte	0x04, 0x1c
        /*002a*/ 	.short	(.L_154 - .L_153)


	//   ....[0]....
.L_153:
        /*002c*/ 	.word	0x00000010


	//----- nvinfo : EIATTR_MAX_THREADS
	.align		4
.L_154:
        /*0030*/ 	.byte	0x04, 0x05
        /*0032*/ 	.short	(.L_156 - .L_155)
.L_155:
        /*0034*/ 	.word	0x00000180
        /*0038*/ 	.word	0x00000001
        /*003c*/ 	.word	0x00000001


	//----- nvinfo : EIATTR_CBANK_PARAM_SIZE
	.align		4
.L_156:
        /*0040*/ 	.byte	0x03, 0x19
        /*0042*/ 	.short	0x0a80


	//----- nvinfo : EIATTR_PARAM_CBANK
	.align		4
        /*0044*/ 	.byte	0x04, 0x0a
        /*0046*/ 	.short	(.L_158 - .L_157)
	.align		4
.L_157:
        /*0048*/ 	.word	index@(.nv.constant0._ZN7cutlass13device_kernelIN5flash11enable_sm90INS1_16FlashAttnFwdSm90INS1_25CollectiveMainloopFwdSm90ILi2EN4cute5tupleIJNS5_1CILi1EEES8_S8_EEENS6_IJNS7_ILi128EEENS7_ILi80EEENS7_ILi256EEEEEELi256ENS_10bfloat16_tEfNS_4arch4Sm90ELb1ELb0ELb0ELb1ELb1ELb0ELb0ELb1ELb1ELb1ELb1ELb0EEENS1_21CollectiveEpilogueFwdINS6_IJSA_SC_SB_EEES9_SE_SG_Li256ELb1ELb1ELb1ELb0EEENS1_36VarlenDynamicPersistentTileSchedulerILi128ELi80ELi256ELi128ELb1ELb1ELb1ELb1ELb1ELb1EEEEEEEEEvNT_6ParamsE)
        /*004c*/ 	.short	0x0380
        /*004e*/ 	.short	0x0a80


	//----- nvinfo : EIATTR_SW_WAR
	.align		4
.L_158:
        /*0050*/ 	.byte	0x04, 0x36
        /*0052*/ 	.short	(.L_160 - .L_159)
.L_159:
        /*0054*/ 	.word	0x00000008
.L_160:


//--------------------- .nv.info._ZN7cutlass13device_kernelIN5flash11enable_sm90INS1_16FlashAttnFwdSm90INS1_25CollectiveMainloopFwdSm90ILi2EN4cute5tupleIJNS5_1CILi1EEES8_S8_EEENS6_IJNS7_ILi128EEENS7_ILi80EEENS7_ILi256EEEEEELi256ENS_10bfloat16_tEfNS_4arch4Sm90ELb1ELb0ELb0ELb1ELb1ELb1ELb0ELb1ELb1ELb1ELb1ELb0EEENS1_21CollectiveEpilogueFwdINS6_IJSA_SC_SB_EEES9_SE_SG_Li256ELb1ELb1ELb1ELb0EEENS1_36VarlenDynamicPersistentTileSchedulerILi128ELi80ELi256ELi128ELb1ELb1ELb1ELb1ELb1ELb1EEEEEEEEEvNT_6ParamsE --------------------------
	.section	.nv.info._ZN7cutlass13device_kernelIN5flash11enable_sm90INS1_16FlashAttnFwdSm90INS1_25CollectiveMainloopFwdSm90ILi2EN4cute5tupleIJNS5_1CILi1EEES8_S8_EEENS6_IJNS7_ILi128EEENS7_ILi80EEENS7_ILi256EEEEEELi256ENS_10bfloat16_tEfNS_4arch4Sm90ELb1ELb0ELb0ELb1ELb1ELb1ELb0ELb1ELb1ELb1ELb1ELb0EEENS1_21CollectiveEpilogueFwdINS6_IJSA_SC_SB_EEES9_SE_SG_Li256ELb1ELb1ELb1ELb0EEENS1_36VarlenDynamicPersistentTileSchedulerILi128ELi80ELi256ELi128ELb1ELb1ELb1ELb1ELb1ELb1EEEEEEEEEvNT_6ParamsE,"",@"SHT_CUDA_INFO"
	.sectionflags	@""
	.align	4


	//----- nvinfo : EIATTR_CUDA_API_VERSION
	.align		4
        /*0000*/ 	.byte	0x04, 0x37
        /*0002*/ 	.short	(.L_162 - .L_161)
.L_161:
        /*0004*/ 	.word	0x00000082


	//----- nvinfo : EIATTR_KPARAM_INFO
	.align		4
.L_162:
        /*0008*/ 	.byte	0x04, 0x17
        /*000a*/ 	.short	(.L_164 - .L_163)
.L_163:
        /*000c*/ 	.word	0x00000000
        /*0010*/ 	.short	0x0000
        /*0012*/ 	.short	0x0000
        /*0014*/ 	.byte	0x00, 0xf0, 0x01, 0x2a


	//----- nvinfo : EIATTR_SPARSE_MMA_MASK
	.align		4
.L_164:
        /*0018*/ 	.byte	0x03, 0x50
        /*001a*/ 	.short	0x0000


	//----- nvinfo : EIATTR_MAXREG_COUNT
	.align		4
        /*001c*/ 	.byte	0x03, 0x1b
        /*001e*/ 	.short	0x00a8


	//----- nvinfo : EIATTR_MERCURY_ISA_VERSION
	.align		4
        /*0020*/ 	.byte	0x03, 0x5f
        /*0022*/ 	.short	0x0101


	//----- nvinfo : EIATTR_VRC_CTA_INIT_COUNT
	.align		4
        /*0024*/ 	.byte	0x02, 0x4a
	.zero		1
	.zero		1


	//----- nvinfo : EIATTR_EXIT_INSTR_OFFSETS
	.align		4
        /*0028*/ 	.byte	0x04, 0x1c
        /*002a*/ 	.short	(.L_166 - .L_165)


	//   ....[0]....
.L_165:
        /*002c*/ 	.word	0x00000010


	//----- nvinfo : EIATTR_MAX_THREADS
	.align		4
.L_166:
        /*0030*/ 	.byte	0x04, 0x05
        /*0032*/ 	.short	(.L_168 - .L_167)
.L_167:
        /*0034*/ 	.word	0x00000180
        /*0038*/ 	.word	0x00000001
        /*003c*/ 	.word	0x00000001


	//----- nvinfo : EIATTR_CBANK_PARAM_SIZE
	.align		4
.L_168:
        /*0040*/ 	.byte	0x03, 0x19
        /*0042*/ 	.short	0x0a80


	//----- nvinfo : EIATTR_PARAM_CBANK
	.align		4
        /*0044*/ 	.byte	0x04, 0x0a
        /*0046*/ 	.short	(.L_170 - .L_169)
	.align		4
.L_169:
        /*0048*/ 	.word	index@(.nv.constant0._ZN7cutlass13device_kernelIN5flash11enable_sm90INS1_16FlashAttnFwdSm90INS1_25CollectiveMainloopFwdSm90ILi2EN4cute5tupleIJNS5_1CILi1EEES8_S8_EEENS6_IJNS7_ILi128EEENS7_ILi80EEENS7_ILi256EEEEEELi256ENS_10bfloat16_tEfNS_4arch4Sm90ELb1ELb0ELb0ELb1ELb1ELb1ELb0ELb1ELb1ELb1ELb1ELb0EEENS1_21CollectiveEpilogueFwdINS6_IJSA_SC_SB_EEES9_SE_SG_Li256ELb1ELb1ELb1ELb0EEENS1_36VarlenDynamicPersistentTileSchedulerILi128ELi80ELi256ELi128ELb1ELb1ELb1ELb1ELb1ELb1EEEEEEEEEvNT_6ParamsE)
        /*004c*/ 	.short	0x0380
        /*004e*/ 	.short	0x0a80


	//----- nvinfo : EIATTR_SW_WAR
	.align		4
.L_170:
        /*0050*/ 	.byte	0x04, 0x36
        /*0052*/ 	.short	(.L_172 - .L_171)
.L_171:
        /*0054*/ 	.word	0x00000008
.L_172:


//--------------------- .nv.callgraph             --------------------------
	.section	.nv.callgraph,"",@"SHT_CUDA_CALLGRAPH"
	.align	4
	.sectionentsize	8
	.align		4
        /*0000*/ 	.word	0x00000000
	.align		4
        /*0004*/ 	.word	0xffffffff
	.align		4
        /*0008*/ 	.word	0x00000000
	.align		4
        /*000c*/ 	.word	0xfffffffe
	.align		4
        /*0010*/ 	.word	0x00000000
	.align		4
        /*0014*/ 	.word	0xfffffffd
	.align		4
        /*0018*/ 	.word	0x00000000
	.align		4
        /*001c*/ 	.word	0xfffffffc


//--------------------- .nv.constant4             --------------------------
	.section	.nv.constant4,"a",@progbits
	.align	8
	.align		8
.nv.constant4:
        /*0000*/ 	.dword	_ZN78_INTERNAL_c6e0d16a_42_flash_fwd_hdim256_bf16_paged_split_sm90_cu_49158569_35564cuda3std3__45__cpo5beginE
	.align		8
        /*0008*/ 	.dword	_ZN78_INTERNAL_c6e0d16a_42_flash_fwd_hdim256_bf16_paged_split_sm90_cu_49158569_35564cuda3std3__45__cpo3endE
	.align		8
        /*0010*/ 	.dword	_ZN78_INTERNAL_c6e0d16a_42_flash_fwd_hdim256_bf16_paged_split_sm90_cu_49158569_35564cuda3std3__45__cpo6cbeginE
	.align		8
        /*0018*/ 	.dword	_ZN78_INTERNAL_c6e0d16a_42_flash_fwd_hdim256_bf16_paged_split_sm90_cu_49158569_35564cuda3std3__45__cpo4cendE
	.align		8
        /*0020*/ 	.dword	_ZN78_INTERNAL_c6e0d16a_42_flash_fwd_hdim256_bf16_paged_split_sm90_cu_49158569_35564cuda3std3__480_GLOBAL__N__c6e0d16a_42_flash_fwd_hdim256_bf16_paged_split_sm90_cu_49158569_35566ignoreE
	.align		8
        /*0028*/ 	.dword	_ZN78_INTERNAL_c6e0d16a_42_flash_fwd_hdim256_bf16_paged_split_sm90_cu_49158569_35564cuda3std3__419piecewise_constructE
	.align		8
        /*0030*/ 	.dword	_ZN78_INTERNAL_c6e0d16a_42_flash_fwd_hdim256_bf16_paged_split_sm90_cu_49158569_35564cuda3std3__48in_placeE
	.align		8
        /*0038*/ 	.dword	_ZN78_INTERNAL_c6e0d16a_42_flash_fwd_hdim256_bf16_paged_split_sm90_cu_49158569_35564cuda3std6ranges3__45__cpo4swapE
	.align		8
        /*0040*/ 	.dword	_ZN78_INTERNAL_c6e0d16a_42_flash_fwd_hdim256_bf16_paged_split_sm90_cu_49158569_35564cuda3std6ranges3__45__cpo9iter_moveE
	.align		8
        /*0048*/ 	.dword	_ZN78_INTERNAL_c6e0d16a_42_flash_fwd_hdim256_bf16_paged_split_sm90_cu_49158569_35564cute7productE
	.align		8
        /*0050*/ 	.dword	_ZN78_INTERNAL_c6e0d16a_42_flash_fwd_hdim256_bf16_paged_split_sm90_cu_49158569_35564cute1_E


//--------------------- .text._ZN7cutlass13device_kernelIN5flash11enable_sm90INS1_16FlashAttnFwdSm90INS1_25CollectiveMainloopFwdSm90ILi2EN4cute5tupleIJNS5_1CILi1EEES8_S8_EEENS6_IJNS7_ILi128EEENS7_ILi80EEENS7_ILi256EEEEEELi256ENS_10bfloat16_tEfNS_4arch4Sm90ELb0ELb0ELb0ELb0ELb1ELb0ELb0ELb1ELb1ELb1ELb1ELb0EEENS1_21CollectiveEpilogueFwdINS6_IJSA_SC_SB_EEES9_SE_SG_Li256ELb0ELb1ELb1ELb0EEENS1_19SingleTileSchedulerILb0ELb1ELb1ELi128EEEEEEEEEvNT_6ParamsE --------------------------
	.section	.text._ZN7cutlass13device_kernelIN5flash11enable_sm90INS1_16FlashAttnFwdSm90INS1_25CollectiveMainloopFwdSm90ILi2EN4cute5tupleIJNS5_1CILi1EEES8_S8_EEENS6_IJNS7_ILi128EEENS7_ILi80EEENS7_ILi256EEEEEELi256ENS_10bfloat16_tEfNS_4arch4Sm90ELb0ELb0ELb0ELb0ELb1ELb0ELb0ELb1ELb1ELb1ELb1ELb0EEENS1_21CollectiveEpilogueFwdINS6_IJSA_SC_SB_EEES9_SE_SG_Li256ELb0ELb1ELb1ELb0EEENS1_19SingleTileSchedulerILb0ELb1ELb1ELi128EEEEEEEEEvNT_6ParamsE,"ax",@progbits
	.align	128
.text._ZN7cutlass13device_kernelIN5flash11enable_sm90INS1_16FlashAttnFwdSm90INS1_25CollectiveMainloopFwdSm90ILi2EN4cute5tupleIJNS5_1CILi1EEES8_S8_EEENS6_IJNS7_ILi128EEENS7_ILi80EEENS7_ILi256EEEEEELi256ENS_10bfloat16_tEfNS_4arch4Sm90ELb0ELb0ELb0ELb0ELb1ELb0ELb0ELb1ELb1ELb1ELb1ELb0EEENS1_21CollectiveEpilogueFwdINS6_IJSA_SC_SB_EEES9_SE_SG_Li256ELb0ELb1ELb1ELb0EEENS1_19SingleTileSchedulerILb0ELb1ELb1ELi128EEEEEEEEEvNT_6ParamsE:
        .type           _ZN7cutlass13device_kernelIN5flash11enable_sm90INS1_16FlashAttnFwdSm90INS1_25CollectiveMainloopFwdSm90ILi2EN4cute5tupleIJNS5_1CILi1EEES8_S8_EEENS6_IJNS7_ILi128EEENS7_ILi80EEENS7_ILi256EEEEEELi256ENS_10bfloat16_tEfNS_4arch4Sm90ELb0ELb0ELb0ELb0ELb1ELb0ELb0ELb1ELb1ELb1ELb1ELb0EEENS1_21CollectiveEpilogueFwdINS6_IJSA_SC_SB_EEES9_SE_SG_Li256ELb0ELb1ELb1ELb0EEENS1_19SingleTileSchedulerILb0ELb1ELb1ELi128EEEEEEEEEvNT_6ParamsE,@function
        .size           _ZN7cutlass13device_kernelIN5flash11enable_sm90INS1_16FlashAttnFwdSm90INS1_25CollectiveMainloopFwdSm90ILi2EN4cute5tupleIJNS5_1CILi1EEES8_S8_EEENS6_IJNS7_ILi128EEENS7_ILi80EEENS7_ILi256EEEEEELi256ENS_10bfloat16_tEfNS_4arch4Sm90ELb0ELb0ELb0ELb0ELb1ELb0ELb0ELb1ELb1ELb1ELb1ELb0EEENS1_21CollectiveEpilogueFwdINS6_IJSA_SC_SB_EEES9_SE_SG_Li256ELb0ELb1ELb1ELb0EEENS1_19SingleTileSchedulerILb0ELb1ELb1ELi128EEEEEEEEEvNT_6ParamsE,(.L_x_9 - _ZN7cutlass13device_kernelIN5flash11enable_sm90INS1_16FlashAttnFwdSm90INS1_25CollectiveMainloopFwdSm90ILi2EN4cute5tupleIJNS5_1CILi1EEES8_S8_EEENS6_IJNS7_ILi128EEENS7_ILi80EEENS7_ILi256EEEEEELi256ENS_10bfloat16_tEfNS_4arch4Sm90ELb0ELb0ELb0ELb0ELb1ELb0ELb0ELb1ELb1ELb1ELb1ELb0EEENS1_21CollectiveEpilogueFwdINS6_IJSA_SC_SB_EEES9_SE_SG_Li256ELb0ELb1ELb1ELb0EEENS1_19SingleTileSchedulerILb0ELb1ELb1ELi128EEEEEEEEEvNT_6ParamsE)
        .other          _ZN7cutlass13device_kernelIN5flash11enable_sm90INS1_16FlashAttnFwdSm90INS1_25CollectiveMainloopFwdSm90ILi2EN4cute5tupleIJNS5_1CILi1EEES8_S8_EEENS6_IJNS7_ILi128EEENS7_ILi80EEENS7_ILi256EEEEEELi256ENS_10bfloat16_tEfNS_4arch4Sm90ELb0ELb0ELb0ELb0ELb1ELb0ELb0ELb1ELb1ELb1ELb1ELb0EEENS1_21CollectiveEpilogueFwdINS6_IJSA_SC_SB_EEES9_SE_SG_Li256ELb0ELb1ELb1ELb0EEENS1_19SingleTileSchedulerILb0ELb1ELb1ELi128EEEEEEEEEvNT_6ParamsE,@"STO_CUDA_ENTRY STV_DEFAULT"
_ZN7cutlass13device_kernelIN5flash11enable_sm90INS1_16FlashAttnFwdSm90INS1_25CollectiveMainloopFwdSm90ILi2EN4cute5tupleIJNS5_1CILi1EEES8_S8_EEENS6_IJNS7_ILi128EEENS7_ILi80EEENS7_ILi256EEEEEELi256ENS_10bfloat16_tEfNS_4arch4Sm90ELb0ELb0ELb0ELb0ELb1ELb0ELb0ELb1ELb1ELb1ELb1ELb0EEENS1_21CollectiveEpilogueFwdINS6_IJSA_SC_SB_EEES9_SE_SG_Li256ELb0ELb1ELb1ELb0EEENS1_19SingleTileSchedulerILb0ELb1ELb1ELi128EEEEEEEEEvNT_6ParamsE:
[----:B------:R-:W-:Y:S01]  /*0000*/  LDC R1, c[0x0][0x37c] ;  /* 0x0000df00ff017b82 */ /* 0x000fe20000000800 */
[----:B------:R-:W-:Y:S05]  /*0010*/  EXIT ;  /* 0x000000000000794d */ /* 0x000fea0003800000 */
.L_x_0:
[----:B------:R-:W-:-:S00]  /*0020*/  BRA `(.L_x_0) ;  /* 0xfffffffc00fc7947 */ /* 0x000fc0000383ffff */
[----:B------:R-:W-:-:S00]  /*0030*/  NOP ;  /* 0x0000000000007918 */ /* 0x000fc00000000000 */
        /* <DEDUP_REMOVED lines=12> */
.L_x_9:


//--------------------- .text._ZN7cutlass13device_kernelIN5flash11enable_sm90INS1_16FlashAttnFwdSm90INS1_25CollectiveMainloopFwdSm90ILi2EN4cute5tupleIJNS5_1CILi1EEES8_S8_EEENS6_IJNS7_ILi128EEENS7_ILi80EEENS7_ILi256EEEEEELi256ENS_10bfloat16_tEfNS_4arch4Sm90ELb0ELb0ELb0ELb1ELb1ELb0ELb0ELb1ELb1ELb1ELb1ELb0EEENS1_21CollectiveEpilogueFwdINS6_IJSA_SC_SB_EEES9_SE_SG_Li256ELb1ELb1ELb1ELb0EEENS1_36VarlenDynamicPersistentTileSchedulerILi128ELi80ELi256ELi128ELb1ELb1ELb1ELb0ELb1ELb1EEEEEEEEEvNT_6ParamsE --------------------------
	.section	.text._ZN7cutlass13device_kernelIN5flash11enable_sm90INS1_16FlashAttnFwdSm90INS1_25CollectiveMainloopFwdSm90ILi2EN4cute5tupleIJNS5_1CILi1EEES8_S8_EEENS6_IJNS7_ILi128EEENS7_ILi80EEENS7_ILi256EEEEEELi256ENS_10bfloat16_tEfNS_4arch4Sm90ELb0ELb0ELb0ELb1ELb1ELb0ELb0ELb1ELb1ELb1ELb1ELb0EEENS1_21CollectiveEpilogueFwdINS6_IJSA_SC_SB_EEES9_SE_SG_Li256ELb1ELb1ELb1ELb0EEENS1_36VarlenDynamicPersistentTileSchedulerILi128ELi80ELi256ELi128ELb1ELb1ELb1ELb0ELb1ELb1EEEEEEEEEvNT_6ParamsE,"ax",@progbits
	.align	128
.text._ZN7cutlass13device_kernelIN5flash11enable_sm90INS1_16FlashAttnFwdSm90INS1_25CollectiveMainloopFwdSm90ILi2EN4cute5tupleIJNS5_1CILi1EEES8_S8_EEENS6_IJNS7_ILi128EEENS7_ILi80EEENS7_ILi256EEEEEELi256ENS_10bfloat16_tEfNS_4arch4Sm90ELb0ELb0ELb0ELb1ELb1ELb0ELb0ELb1ELb1ELb1ELb1ELb0EEENS1_21CollectiveEpilogueFwdINS6_IJSA_SC_SB_EEES9_SE_SG_Li256ELb1ELb1ELb1ELb0EEENS1_36VarlenDynamicPersistentTileSchedulerILi128ELi80ELi256ELi128ELb1ELb1ELb1ELb0ELb1ELb1EEEEEEEEEvNT_6ParamsE:
        .type           _ZN7cutlass13device_kernelIN5flash11enable_sm90INS1_16FlashAttnFwdSm90INS1_25CollectiveMainloopFwdSm90ILi2EN4cute5tupleIJNS5_1CILi1EEES8_S8_EEENS6_IJNS7_ILi128EEENS7_ILi80EEENS7_ILi256EEEEEELi256ENS_10bfloat16_tEfNS_4arch4Sm90ELb0ELb0ELb0ELb1ELb1ELb0ELb0ELb1ELb1ELb1ELb1ELb0EEENS1_21CollectiveEpilogueFwdINS6_IJSA_SC_SB_EEES9_SE_SG_Li256ELb1ELb1ELb1ELb0EEENS1_36VarlenDynamicPersistentTileSchedulerILi128ELi80ELi256ELi128ELb1ELb1ELb1ELb0ELb1ELb1EEEEEEEEEvNT_6ParamsE,@function
        .size           _ZN7cutlass13device_kernelIN5flash11enable_sm90INS1_16FlashAttnFwdSm90INS1_25CollectiveMainloopFwdSm90ILi2EN4cute5tupleIJNS5_1CILi1EEES8_S8_EEENS6_IJNS7_ILi128EEENS7_ILi80EEENS7_ILi256EEEEEELi256ENS_10bfloat16_tEfNS_4arch4Sm90ELb0ELb0ELb0ELb1ELb1ELb0ELb0ELb1ELb1ELb1ELb1ELb0EEENS1_21CollectiveEpilogueFwdINS6_IJSA_SC_SB_EEES9_SE_SG_Li256ELb1ELb1ELb1ELb0EEENS1_36VarlenDynamicPersistentTileSchedulerILi128ELi80ELi256ELi128ELb1ELb1ELb1ELb0ELb1ELb1EEEEEEEEEvNT_6ParamsE,(.L_x_10 - _ZN7cutlass13device_kernelIN5flash11enable_sm90INS1_16FlashAttnFwdSm90INS1_25CollectiveMainloopFwdSm90ILi2EN4cute5tupleIJNS5_1CILi1EEES8_S8_EEENS6_IJNS7_ILi128EEENS7_ILi80EEENS7_ILi256EEEEEELi256ENS_10bfloat16_tEfNS_4arch4Sm90ELb0ELb0ELb0ELb1ELb1ELb0ELb0ELb1ELb1ELb1ELb1ELb0EEENS1_21CollectiveEpilogueFwdINS6_IJSA_SC_SB_EEES9_SE_SG_Li256ELb1ELb1ELb1ELb0EEENS1_36VarlenDynamicPersistentTileSchedulerILi128ELi80ELi256ELi128ELb1ELb1ELb1ELb0ELb1ELb1EEEEEEEEEvNT_6ParamsE)
        .other          _ZN7cutlass13device_kernelIN5flash11enable_sm90INS1_16FlashAttnFwdSm90INS1_25CollectiveMainloopFwdSm90ILi2EN4cute5tupleIJNS5_1CILi1EEES8_S8_EEENS6_IJNS7_ILi128EEENS7_ILi80EEENS7_ILi256EEEEEELi256ENS_10bfloat16_tEfNS_4arch4Sm90ELb0ELb0ELb0ELb1ELb1ELb0ELb0ELb1ELb1ELb1ELb1ELb0EEENS1_21CollectiveEpilogueFwdINS6_IJSA_SC_SB_EEES9_SE_SG_Li256ELb1ELb1ELb1ELb0EEENS1_36VarlenDynamicPersistentTileSchedulerILi128ELi80ELi256ELi128ELb1ELb1ELb1ELb0ELb1ELb1EEEEEEEEEvNT_6ParamsE,@"STO_CUDA_ENTRY STV_DEFAULT"
_ZN7cutlass13device_kernelIN5flash11enable_sm90INS1_16FlashAttnFwdSm90INS1_25CollectiveMainloopFwdSm90ILi2EN4cute5tupleIJNS5_1CILi1EEES8_S8_EEENS6_IJNS7_ILi128EEENS7_ILi80EEENS7_ILi256EEEEEELi256ENS_10bfloat16_tEfNS_4arch4Sm90ELb0ELb0ELb0ELb1ELb1ELb0ELb0ELb1ELb1ELb1ELb1ELb0EEENS1_21CollectiveEpilogueFwdINS6_IJSA_SC_SB_EEES9_SE_SG_Li256ELb1ELb1ELb1ELb0EEENS1_36VarlenDynamicPersistentTileSchedulerILi128ELi80ELi256ELi128ELb1ELb1ELb1ELb0ELb1ELb1EEEEEEEEEvNT_6ParamsE:
[----:B------:R-:W-:Y:S01]  /*0000*/  LDC R1, c[0x0][0x37c] ;  /* 0x0000df00ff017b82 */ /* 0x000fe20000000800 */
[----:B------:R-:W-:Y:S05]  /*0010*/  EXIT ;  /* 0x000000000000794d */ /* 0x000fea0003800000 */
.L_x_1:
        /* <DEDUP_REMOVED lines=14> */
.L_x_10:


//--------------------- .text._ZN7cutlass13device_kernelIN5flash11enable_sm90INS1_16FlashAttnFwdSm90INS1_25CollectiveMainloopFwdSm90ILi2EN4cute5tupleIJNS5_1CILi1EEES8_S8_EEENS6_IJNS7_ILi128EEENS7_ILi80EEENS7_ILi256EEEEEELi256ENS_10bfloat16_tEfNS_4arch4Sm90ELb0ELb0ELb0ELb1ELb1ELb1ELb0ELb1ELb1ELb1ELb1ELb0EEENS1_21CollectiveEpilogueFwdINS6_IJSA_SC_SB_EEES9_SE_SG_Li256ELb1ELb1ELb1ELb0EEENS1_36VarlenDynamicPersistentTileSchedulerILi128ELi80ELi256ELi128ELb1ELb1ELb1ELb0ELb1ELb1EEEEEEEEEvNT_6ParamsE --------------------------
	.section	.text._ZN7cutlass13device_kernelIN5flash11enable_sm90INS1_16FlashAttnFwdSm90INS1_25CollectiveMainloopFwdSm90ILi2EN4cute5tupleIJNS5_1CILi1EEES8_S8_EEENS6_IJNS7_ILi128EEENS7_ILi80EEENS7_ILi256EEEEEELi256ENS_10bfloat16_tEfNS_4arch4Sm90ELb0ELb0ELb0ELb1ELb1ELb1ELb0ELb1ELb1ELb1ELb1ELb0EEENS1_21CollectiveEpilogueFwdINS6_IJSA_SC_SB_EEES9_SE_SG_Li256ELb1ELb1ELb1ELb0EEENS1_36VarlenDynamicPersistentTileSchedulerILi128ELi80ELi256ELi128ELb1ELb1ELb1ELb0ELb1ELb1EEEEEEEEEvNT_6ParamsE,"ax",@progbits
	.align	128
.text._ZN7cutlass13device_kernelIN5flash11enable_sm90INS1_16FlashAttnFwdSm90INS1_25CollectiveMainloopFwdSm90ILi2EN4cute5tupleIJNS5_1CILi1EEES8_S8_EEENS6_IJNS7_ILi128EEENS7_ILi80EEENS7_ILi256EEEEEELi256ENS_10bfloat16_tEfNS_4arch4Sm90ELb0ELb0ELb0ELb1ELb1ELb1ELb0ELb1ELb1ELb1ELb1ELb0EEENS1_21CollectiveEpilogueFwdINS6_IJSA_SC_SB_EEES9_SE_SG_Li256ELb1ELb1ELb1ELb0EEENS1_36VarlenDynamicPersistentTileSchedulerILi128ELi80ELi256ELi128ELb1ELb1ELb1ELb0ELb1ELb1EEEEEEEEEvNT_6ParamsE:
        .type           _ZN7cutlass13device_kernelIN5flash11enable_sm90INS1_16FlashAttnFwdSm90INS1_25CollectiveMainloopFwdSm90ILi2EN4cute5tupleIJNS5_1CILi1EEES8_S8_EEENS6_IJNS7_ILi128EEENS7_ILi80EEENS7_ILi256EEEEEELi256ENS_10bfloat16_tEfNS_4arch4Sm90ELb0ELb0ELb0ELb1ELb1ELb1ELb0ELb1ELb1ELb1ELb1ELb0EEENS1_21CollectiveEpilogueFwdINS6_IJSA_SC_SB_EEES9_SE_SG_Li256ELb1ELb1ELb1ELb0EEENS1_36VarlenDynamicPersistentTileSchedulerILi128ELi80ELi256ELi128ELb1ELb1ELb1ELb0ELb1ELb1EEEEEEEEEvNT_6ParamsE,@function
        .size           _ZN7cutlass13device_kernelIN5flash11enable_sm90INS1_16FlashAttnFwdSm90INS1_25CollectiveMainloopFwdSm90ILi2EN4cute5tupleIJNS5_1CILi1EEES8_S8_EEENS6_IJNS7_ILi128EEENS7_ILi80EEENS7_ILi256EEEEEELi256ENS_10bfloat16_tEfNS_4arch4Sm90ELb0ELb0ELb0ELb1ELb1ELb1ELb0ELb1ELb1ELb1ELb1ELb0EEENS1_21CollectiveEpilogueFwdINS6_IJSA_SC_SB_EEES9_SE_SG_Li256ELb1ELb1ELb1ELb0EEENS1_36VarlenDynamicPersistentTileSchedulerILi128ELi80ELi256ELi128ELb1ELb1ELb1ELb0ELb1ELb1EEEEEEEEEvNT_6ParamsE,(.L_x_11 - _ZN7cutlass13device_kernelIN5flash11enable_sm90INS1_16FlashAttnFwdSm90INS1_25CollectiveMainloopFwdSm90ILi2EN4cute5tupleIJNS5_1CILi1EEES8_S8_EEENS6_IJNS7_ILi128EEENS7_ILi80EEENS7_ILi256EEEEEELi256ENS_10bfloat16_tEfNS_4arch4Sm90ELb0ELb0ELb0ELb1ELb1ELb1ELb0ELb1ELb1ELb1ELb1ELb0EEENS1_21CollectiveEpilogueFwdINS6_IJSA_SC_SB_EEES9_SE_SG_Li256ELb1ELb1ELb1ELb0EEENS1_36VarlenDynamicPersistentTileSchedulerILi128ELi80ELi256ELi128ELb1ELb1ELb1ELb0ELb1ELb1EEEEEEEEEvNT_6ParamsE)
        .other          _ZN7cutlass13device_kernelIN5flash11enable_sm90INS1_16FlashAttnFwdSm90INS1_25CollectiveMainloopFwdSm90ILi2EN4cute5tupleIJNS5_1CILi1EEES8_S8_EEENS6_IJNS7_ILi128EEENS7_ILi80EEENS7_ILi256EEEEEELi256ENS_10bfloat16_tEfNS_4arch4Sm90ELb0ELb0ELb0ELb1ELb1ELb1ELb0ELb1ELb1ELb1ELb1ELb0EEENS1_21CollectiveEpilogueFwdINS6_IJSA_SC_SB_EEES9_SE_SG_Li256ELb1ELb1ELb1ELb0EEENS1_36VarlenDynamicPersistentTileSchedulerILi128ELi80ELi256ELi128ELb1ELb1ELb1ELb0ELb1ELb1EEEEEEEEEvNT_6ParamsE,@"STO_CUDA_ENTRY STV_DEFAULT"
_ZN7cutlass13device_kernelIN5flash11enable_sm90INS1_16FlashAttnFwdSm90INS1_25CollectiveMainloopFwdSm90ILi2EN4cute5tupleIJNS5_1CILi1EEES8_S8_EEENS6_IJNS7_ILi128EEENS7_ILi80EEENS7_ILi256EEEEEELi256ENS_10bfloat16_tEfNS_4arch4Sm90ELb0ELb0ELb0ELb1ELb1ELb1ELb0ELb1ELb1ELb1ELb1ELb0EEENS1_21CollectiveEpilogueFwdINS6_IJSA_SC_SB_EEES9_SE_SG_Li256ELb1ELb1ELb1ELb0EEENS1_36VarlenDynamicPersistentTileSchedulerILi128ELi80ELi256ELi128ELb1ELb1ELb1ELb0ELb1ELb1EEEEEEEEEvNT_6ParamsE:
[----:B------:R-:W-:Y:S01]  /*0000*/  LDC R1, c[0x0][0x37c] ;  /* 0x0000df00ff017b82 */ /* 0x000fe20000000800 */
[----:B------:R-:W-:Y:S05]  /*0010*/  EXIT ;  /* 0x000000000000794d */ /* 0x000fea0003800000 */
.L_x_2:
        /* <DEDUP_REMOVED lines=14> */
.L_x_11:


//--------------------- .text._ZN7cutlass13device_kernelIN5flash11enable_sm90INS1_16FlashAttnFwdSm90INS1_25CollectiveMainloopFwdSm90ILi2EN4cute5tupleIJNS5_1CILi1EEES8_S8_EEENS6_IJNS7_ILi128EEENS7_ILi64EEENS7_ILi256EEEEEELi256ENS_10bfloat16_tEfNS_4arch4Sm90ELb0ELb1ELb0ELb0ELb1ELb0ELb0ELb1ELb1ELb1ELb1ELb0EEENS1_21CollectiveEpilogueFwdINS6_IJSA_SC_SB_EEES9_SE_SG_Li256ELb0ELb1ELb1ELb0EEENS1_19SingleTileSchedulerILb0ELb1ELb1ELi128EEEEEEEEEvNT_6ParamsE --------------------------
	.section	.text._ZN7cutlass13device_kernelIN5flash11enable_sm90INS1_16FlashAttnFwdSm90INS1_25CollectiveMainloopFwdSm90ILi2EN4cute5tupleIJNS5_1CILi1EEES8_S8_EEENS6_IJNS7_ILi128EEENS7_ILi64EEENS7_ILi256EEEEEELi256ENS_10bfloat16_tEfNS_4arch4Sm90ELb0ELb1ELb0ELb0ELb1ELb0ELb0ELb1ELb1ELb1ELb1ELb0EEENS1_21CollectiveEpilogueFwdINS6_IJSA_SC_SB_EEES9_SE_SG_Li256ELb0ELb1ELb1ELb0EEENS1_19SingleTileSchedulerILb0ELb1ELb1ELi128EEEEEEEEEvNT_6ParamsE,"ax",@progbits
	.align	128
.text._ZN7cutlass13device_kernelIN5flash11enable_sm90INS1_16FlashAttnFwdSm90INS1_25CollectiveMainloopFwdSm90ILi2EN4cute5tupleIJNS5_1CILi1EEES8_S8_EEENS6_IJNS7_ILi128EEENS7_ILi64EEENS7_ILi256EEEEEELi256ENS_10bfloat16_tEfNS_4arch4Sm90ELb0ELb1ELb0ELb0ELb1ELb0ELb0ELb1ELb1ELb1ELb1ELb0EEENS1_21CollectiveEpilogueFwdINS6_IJSA_SC_SB_EEES9_SE_SG_Li256ELb0ELb1ELb1ELb0EEENS1_19SingleTileSchedulerILb0ELb1ELb1ELi128EEEEEEEEEvNT_6ParamsE:
        .type           _ZN7cutlass13device_kernelIN5flash11enable_sm90INS1_16FlashAttnFwdSm90INS1_25CollectiveMainloopFwdSm90ILi2EN4cute5tupleIJNS5_1CILi1EEES8_S8_EEENS6_IJNS7_ILi128EEENS7_ILi64EEENS7_ILi256EEEEEELi256ENS_10bfloat16_tEfNS_4arch4Sm90ELb0ELb1ELb0ELb0ELb1ELb0ELb0ELb1ELb1ELb1ELb1ELb0EEENS1_21CollectiveEpilogueFwdINS6_IJSA_SC_SB_EEES9_SE_SG_Li256ELb0ELb1ELb1ELb0EEENS1_19SingleTileSchedulerILb0ELb1ELb1ELi128EEEEEEEEEvNT_6ParamsE,@function
        .size           _ZN7cutlass13device_kernelIN5flash11enable_sm90INS1_16FlashAttnFwdSm90INS1_25CollectiveMainloopFwdSm90ILi2EN4cute5tupleIJNS5_1CILi1EEES8_S8_EEENS6_IJNS7_ILi128EEENS7_ILi64EEENS7_ILi256EEEEEELi256ENS_10bfloat16_tEfNS_4arch4Sm90ELb0ELb1ELb0ELb0ELb1ELb0ELb0ELb1ELb1ELb1ELb1ELb0EEENS1_21CollectiveEpilogueFwdINS6_IJSA_SC_SB_EEES9_SE_SG_Li256ELb0ELb1ELb1ELb0EEENS1_19SingleTileSchedulerILb0ELb1ELb1ELi128EEEEEEEEEvNT_6ParamsE,(.L_x_12 - _ZN7cutlass13device_kernelIN5flash11enable_sm90INS1_16FlashAttnFwdSm90INS1_25CollectiveMainloopFwdSm90ILi2EN4cute5tupleIJNS5_1CILi1EEES8_S8_EEENS6_IJNS7_ILi128EEENS7_ILi64EEENS7_ILi256EEEEEELi256ENS_10bfloat16_tEfNS_4arch4Sm90ELb0ELb1ELb0ELb0ELb1ELb0ELb0ELb1ELb1ELb1ELb1ELb0EEENS1_21CollectiveEpilogueFwdINS6_IJSA_SC_SB_EEES9_SE_SG_Li256ELb0ELb1ELb1ELb0EEENS1_19SingleTileSchedulerILb0ELb1ELb1ELi128EEEEEEEEEvNT_6ParamsE)
        .other          _ZN7cutlass13device_kernelIN5flash11enable_sm90INS1_16FlashAttnFwdSm90INS1_25CollectiveMainloopFwdSm90ILi2EN4cute5tupleIJNS5_1CILi1EEES8_S8_EEENS6_IJNS7_ILi128EEENS7_ILi64EEENS7_ILi256EEEEEELi256ENS_10bfloat16_tEfNS_4arch4Sm90ELb0ELb1ELb0ELb0ELb1ELb0ELb0ELb1ELb1ELb1ELb1ELb0EEENS1_21CollectiveEpilogueFwdINS6_IJSA_SC_SB_EEES9_SE_SG_Li256ELb0ELb1ELb1ELb0EEENS1_19SingleTileSchedulerILb0ELb1ELb1ELi128EEEEEEEEEvNT_6ParamsE,@"STO_CUDA_ENTRY STV_DEFAULT"
_ZN7cutlass13device_kernelIN5flash11enable_sm90INS1_16FlashAttnFwdSm90INS1_25CollectiveMainloopFwdSm90ILi2EN4cute5tupleIJNS5_1CILi1EEES8_S8_EEENS6_IJNS7_ILi128EEENS7_ILi64EEENS7_ILi256EEEEEELi256ENS_10bfloat16_tEfNS_4arch4Sm90ELb0ELb1ELb0ELb0ELb1ELb0ELb0ELb1ELb1ELb1ELb1ELb0EEENS1_21CollectiveEpilogueFwdINS6_IJSA_SC_SB_EEES9_SE_SG_Li256ELb0ELb1ELb1ELb0EEENS1_19SingleTileSchedulerILb0ELb1ELb1ELi128EEEEEEEEEvNT_6ParamsE:
[----:B------:R-:W-:Y:S01]  /*0000*/  LDC R1, c[0x0][0x37c] ;  /* 0x0000df00ff017b82 */ /* 0x000fe20000000800 */
[----:B------:R-:W-:Y:S05]  /*0010*/  EXIT ;  /* 0x000000000000794d */ /* 0x000fea0003800000 */
.L_x_3:
        /* <DEDUP_REMOVED lines=14> */
.L_x_12:


//--------------------- .text._ZN7cutlass13device_kernelIN5flash11enable_sm90INS1_16FlashAttnFwdSm90INS1_25CollectiveMainloopFwdSm90ILi2EN4cute5tupleIJNS5_1CILi1EEES8_S8_EEENS6_IJNS7_ILi128EEENS7_ILi64EEENS7_ILi256EEEEEELi256ENS_10bfloat16_tEfNS_4arch4Sm90ELb0ELb1ELb0ELb1ELb1ELb0ELb0ELb1ELb1ELb1ELb1ELb0EEENS1_21CollectiveEpilogueFwdINS6_IJSA_SC_SB_EEES9_SE_SG_Li256ELb1ELb1ELb1ELb0EEENS1_36VarlenDynamicPersistentTileSchedulerILi128ELi64ELi256ELi128ELb1ELb1ELb1ELb1ELb0ELb1EEEEEEEEEvNT_6ParamsE --------------------------
	.section	.text._ZN7cutlass13device_kernelIN5flash11enable_sm90INS1_16FlashAttnFwdSm90INS1_25CollectiveMainloopFwdSm90ILi2EN4cute5tupleIJNS5_1CILi1EEES8_S8_EEENS6_IJNS7_ILi128EEENS7_ILi64EEENS7_ILi256EEEEEELi256ENS_10bfloat16_tEfNS_4arch4Sm90ELb0ELb1ELb0ELb1ELb1ELb0ELb0ELb1ELb1ELb1ELb1ELb0EEENS1_21CollectiveEpilogueFwdINS6_IJSA_SC_SB_EEES9_SE_SG_Li256ELb1ELb1ELb1ELb0EEENS1_36VarlenDynamicPersistentTileSchedulerILi128ELi64ELi256ELi128ELb1ELb1ELb1ELb1ELb0ELb1EEEEEEEEEvNT_6ParamsE,"ax",@progbits
	.align	128
.text._ZN7cutlass13device_kernelIN5flash11enable_sm90INS1_16FlashAttnFwdSm90INS1_25CollectiveMainloopFwdSm90ILi2EN4cute5tupleIJNS5_1CILi1EEES8_S8_EEENS6_IJNS7_ILi128EEENS7_ILi64EEENS7_ILi256EEEEEELi256ENS_10bfloat16_tEfNS_4arch4Sm90ELb0ELb1ELb0ELb1ELb1ELb0ELb0ELb1ELb1ELb1ELb1ELb0EEENS1_21CollectiveEpilogueFwdINS6_IJSA_SC_SB_EEES9_SE_SG_Li256ELb1ELb1ELb1ELb0EEENS1_36VarlenDynamicPersistentTileSchedulerILi128ELi64ELi256ELi128ELb1ELb1ELb1ELb1ELb0ELb1EEEEEEEEEvNT_6ParamsE:
        .type           _ZN7cutlass13device_kernelIN5flash11enable_sm90INS1_16FlashAttnFwdSm90INS1_25CollectiveMainloopFwdSm90ILi2EN4cute5tupleIJNS5_1CILi1EEES8_S8_EEENS6_IJNS7_ILi128EEENS7_ILi64EEENS7_ILi256EEEEEELi256ENS_10bfloat16_tEfNS_4arch4Sm90ELb0ELb1ELb0ELb1ELb1ELb0ELb0ELb1ELb1ELb1ELb1ELb0EEENS1_21CollectiveEpilogueFwdINS6_IJSA_SC_SB_EEES9_SE_SG_Li256ELb1ELb1ELb1ELb0EEENS1_36VarlenDynamicPersistentTileSchedulerILi128ELi64ELi256ELi128ELb1ELb1ELb1ELb1ELb0ELb1EEEEEEEEEvNT_6ParamsE,@function
        .size           _ZN7cutlass13device_kernelIN5flash11enable_sm90INS1_16FlashAttnFwdSm90INS1_25CollectiveMainloopFwdSm90ILi2EN4cute5tupleIJNS5_1CILi1EEES8_S8_EEENS6_IJNS7_ILi128EEENS7_ILi64EEENS7_ILi256EEEEEELi256ENS_10bfloat16_tEfNS_4arch4Sm90ELb0ELb1ELb0ELb1ELb1ELb0ELb0ELb1ELb1ELb1ELb1ELb0EEENS1_21CollectiveEpilogueFwdINS6_IJSA_SC_SB_EEES9_SE_SG_Li256ELb1ELb1ELb1ELb0EEENS1_36VarlenDynamicPersistentTileSchedulerILi128ELi64ELi256ELi128ELb1ELb1ELb1ELb1ELb0ELb1EEEEEEEEEvNT_6ParamsE,(.L_x_13 - _ZN7cutlass13device_kernelIN5flash11enable_sm90INS1_16FlashAttnFwdSm90INS1_25CollectiveMainloopFwdSm90ILi2EN4cute5tupleIJNS5_1CILi1EEES8_S8_EEENS6_IJNS7_ILi128EEENS7_ILi64EEENS7_ILi256EEEEEELi256ENS_10bfloat16_tEfNS_4arch4Sm90ELb0ELb1ELb0ELb1ELb1ELb0ELb0ELb1ELb1ELb1ELb1ELb0EEENS1_21CollectiveEpilogueFwdINS6_IJSA_SC_SB_EEES9_SE_SG_Li256ELb1ELb1ELb1ELb0EEENS1_36VarlenDynamicPersistentTileSchedulerILi128ELi64ELi256ELi128ELb1ELb1ELb1ELb1ELb0ELb1EEEEEEEEEvNT_6ParamsE)
        .other          _ZN7cutlass13device_kernelIN5flash11enable_sm90INS1_16FlashAttnFwdSm90INS1_25CollectiveMainloopFwdSm90ILi2EN4cute5tupleIJNS5_1CILi1EEES8_S8_EEENS6_IJNS7_ILi128EEENS7_ILi64EEENS7_ILi256EEEEEELi256ENS_10bfloat16_tEfNS_4arch4Sm90ELb0ELb1ELb0ELb1ELb1ELb0ELb0ELb1ELb1ELb1ELb1ELb0EEENS1_21CollectiveEpilogueFwdINS6_IJSA_SC_SB_EEES9_SE_SG_Li256ELb1ELb1ELb1ELb0EEENS1_36VarlenDynamicPersistentTileSchedulerILi128ELi64ELi256ELi128ELb1ELb1ELb1ELb1ELb0ELb1EEEEEEEEEvNT_6ParamsE,@"STO_CUDA_ENTRY STV_DEFAULT"
_ZN7cutlass13device_kernelIN5flash11enable_sm90INS1_16FlashAttnFwdSm90INS1_25CollectiveMainloopFwdSm90ILi2EN4cute5tupleIJNS5_1CILi1EEES8_S8_EEENS6_IJNS7_ILi128EEENS7_ILi64EEENS7_ILi256EEEEEELi256ENS_10bfloat16_tEfNS_4arch4Sm90ELb0ELb1ELb0ELb1ELb1ELb0ELb0ELb1ELb1ELb1ELb1ELb0EEENS1_21CollectiveEpilogueFwdINS6_IJSA_SC_SB_EEES9_SE_SG_Li256ELb1ELb1ELb1ELb0EEENS1_36VarlenDynamicPersistentTileSchedulerILi128ELi64ELi256ELi128ELb1ELb1ELb1ELb1ELb0ELb1EEEEEEEEEvNT_6ParamsE:
[----:B------:R-:W-:Y:S01]  /*0000*/  LDC R1, c[0x0][0x37c] ;  /* 0x0000df00ff017b82 */ /* 0x000fe20000000800 */
[----:B------:R-:W-:Y:S05]  /*0010*/  EXIT ;  /* 0x000000000000794d */ /* 0x000fea0003800000 */
.L_x_4:
        /* <DEDUP_REMOVED lines=14> */
.L_x_13:


//--------------------- .text._ZN7cutlass13device_kernelIN5flash11enable_sm90INS1_16FlashAttnFwdSm90INS1_25CollectiveMainloopFwdSm90ILi2EN4cute5tupleIJNS5_1CILi1EEES8_S8_EEENS6_IJNS7_ILi128EEENS7_ILi64EEENS7_ILi256EEEEEELi256ENS_10bfloat16_tEfNS_4arch4Sm90ELb0ELb1ELb0ELb1ELb1ELb1ELb0ELb1ELb1ELb1ELb1ELb0EEENS1_21CollectiveEpilogueFwdINS6_IJSA_SC_SB_EEES9_SE_SG_Li256ELb1ELb1ELb1ELb0EEENS1_36VarlenDynamicPersistentTileSchedulerILi128ELi64ELi256ELi128ELb1ELb1ELb1ELb1ELb0ELb1EEEEEEEEEvNT_6ParamsE --------------------------
	.section	.text._ZN7cutlass13device_kernelIN5flash11enable_sm90INS1_16FlashAttnFwdSm90INS1_25CollectiveMainloopFwdSm90ILi2EN4cute5tupleIJNS5_1CILi1EEES8_S8_EEENS6_IJNS7_ILi128EEENS7_ILi64EEENS7_ILi256EEEEEELi256ENS_10bfloat16_tEfNS_4arch4Sm90ELb0ELb1ELb0ELb1ELb1ELb1ELb0ELb1ELb1ELb1ELb1ELb0EEENS1_21CollectiveEpilogueFwdINS6_IJSA_SC_SB_EEES9_SE_SG_Li256ELb1ELb1ELb1ELb0EEENS1_36VarlenDynamicPersistentTileSchedulerILi128ELi64ELi256ELi128ELb1ELb1ELb1ELb1ELb0ELb1EEEEEEEEEvNT_6ParamsE,"ax",@progbits
	.align	128
.text._ZN7cutlass13device_kernelIN5flash11enable_sm90INS1_16FlashAttnFwdSm90INS1_25CollectiveMainloopFwdSm90ILi2EN4cute5tupleIJNS5_1CILi1EEES8_S8_EEENS6_IJNS7_ILi128EEENS7_ILi64EEENS7_ILi256EEEEEELi256ENS_10bfloat16_tEfNS_4arch4Sm90ELb0ELb1ELb0ELb1ELb1ELb1ELb0ELb1ELb1ELb1ELb1ELb0EEENS1_21CollectiveEpilogueFwdINS6_IJSA_SC_SB_EEES9_SE_SG_Li256ELb1ELb1ELb1ELb0EEENS1_36VarlenDynamicPersistentTileSchedulerILi128ELi64ELi256ELi128ELb1ELb1ELb1ELb1ELb0ELb1EEEEEEEEEvNT_6ParamsE:
        .type           _ZN7cutlass13device_kernelIN5flash11enable_sm90INS1_16FlashAttnFwdSm90INS1_25CollectiveMainloopFwdSm90ILi2EN4cute5tupleIJNS5_1CILi1EEES8_S8_EEENS6_IJNS7_ILi128EEENS7_ILi64EEENS7_ILi256EEEEEELi256ENS_10bfloat16_tEfNS_4arch4Sm90ELb0ELb1ELb0ELb1ELb1ELb1ELb0ELb1ELb1ELb1ELb1ELb0EEENS1_21CollectiveEpilogueFwdINS6_IJSA_SC_SB_EEES9_SE_SG_Li256ELb1ELb1ELb1ELb0EEENS1_36VarlenDynamicPersistentTileSchedulerILi128ELi64ELi256ELi128ELb1ELb1ELb1ELb1ELb0ELb1EEEEEEEEEvNT_6ParamsE,@function
        .size           _ZN7cutlass13device_kernelIN5flash11enable_sm90INS1_16FlashAttnFwdSm90INS1_25CollectiveMainloopFwdSm90ILi2EN4cute5tupleIJNS5_1CILi1EEES8_S8_EEENS6_IJNS7_ILi128EEENS7_ILi64EEENS7_ILi256EEEEEELi256ENS_10bfloat16_tEfNS_4arch4Sm90ELb0ELb1ELb0ELb1ELb1ELb1ELb0ELb1ELb1ELb1ELb1ELb0EEENS1_21CollectiveEpilogueFwdINS6_IJSA_SC_SB_EEES9_SE_SG_Li256ELb1ELb1ELb1ELb0EEENS1_36VarlenDynamicPersistentTileSchedulerILi128ELi64ELi256ELi128ELb1ELb1ELb1ELb1ELb0ELb1EEEEEEEEEvNT_6ParamsE,(.L_x_14 - _ZN7cutlass13device_kernelIN5flash11enable_sm90INS1_16FlashAttnFwdSm90INS1_25CollectiveMainloopFwdSm90ILi2EN4cute5tupleIJNS5_1CILi1EEES8_S8_EEENS6_IJNS7_ILi128EEENS7_ILi64EEENS7_ILi256EEEEEELi256ENS_10bfloat16_tEfNS_4arch4Sm90ELb0ELb1ELb0ELb1ELb1ELb1ELb0ELb1ELb1ELb1ELb1ELb0EEENS1_21CollectiveEpilogueFwdINS6_IJSA_SC_SB_EEES9_SE_SG_Li256ELb1ELb1ELb1ELb0EEENS1_36VarlenDynamicPersistentTileSchedulerILi128ELi64ELi256ELi128ELb1ELb1ELb1ELb1ELb0ELb1EEEEEEEEEvNT_6ParamsE)
        .other          _ZN7cutlass13device_kernelIN5flash11enable_sm90INS1_16FlashAttnFwdSm90INS1_25CollectiveMainloopFwdSm90ILi2EN4cute5tupleIJNS5_1CILi1EEES8_S8_EEENS6_IJNS7_ILi128EEENS7_ILi64EEENS7_ILi256EEEEEELi256ENS_10bfloat16_tEfNS_4arch4Sm90ELb0ELb1ELb0ELb1ELb1ELb1ELb0ELb1ELb1ELb1ELb1ELb0EEENS1_21CollectiveEpilogueFwdINS6_IJSA_SC_SB_EEES9_SE_SG_Li256ELb1ELb1ELb1ELb0EEENS1_36VarlenDynamicPersistentTileSchedulerILi128ELi64ELi256ELi128ELb1ELb1ELb1ELb1ELb0ELb1EEEEEEEEEvNT_6ParamsE,@"STO_CUDA_ENTRY STV_DEFAULT"
_ZN7cutlass13device_kernelIN5flash11enable_sm90INS1_16FlashAttnFwdSm90INS1_25CollectiveMainloopFwdSm90ILi2EN4cute5tupleIJNS5_1CILi1EEES8_S8_EEENS6_IJNS7_ILi128EEENS7_ILi64EEENS7_ILi256EEEEEELi256ENS_10bfloat16_tEfNS_4arch4Sm90ELb0ELb1ELb0ELb1ELb1ELb1ELb0ELb1ELb1ELb1ELb1ELb0EEENS1_21CollectiveEpilogueFwdINS6_IJSA_SC_SB_EEES9_SE_SG_Li256ELb1ELb1ELb1ELb0EEENS1_36VarlenDynamicPersistentTileSchedulerILi128ELi64ELi256ELi128ELb1ELb1ELb1ELb1ELb0ELb1EEEEEEEEEvNT_6ParamsE:
[----:B------:R-:W-:Y:S01]  /*0000*/  LDC R1, c[0x0][0x37c] ;  /* 0x0000df00ff017b82 */ /* 0x000fe20000000800 */
[----:B------:R-:W-:Y:S05]  /*0010*/  EXIT ;  /* 0x000000000000794d */ /* 0x000fea0003800000 */
.L_x_5:
        /* <DEDUP_REMOVED lines=14> */
.L_x_14:


//--------------------- .text._ZN7cutlass13device_kernelIN5flash11enable_sm90INS1_16FlashAttnFwdSm90INS1_25CollectiveMainloopFwdSm90ILi2EN4cute5tupleIJNS5_1CILi1EEES8_S8_EEENS6_IJNS7_ILi128EEENS7_ILi80EEENS7_ILi256EEEEEELi256ENS_10bfloat16_tEfNS_4arch4Sm90ELb1ELb0ELb0ELb0ELb1ELb0ELb0ELb1ELb1ELb1ELb1ELb0EEENS1_21CollectiveEpilogueFwdINS6_IJSA_SC_SB_EEES9_SE_SG_Li256ELb0ELb1ELb1ELb0EEENS1_19SingleTileSchedulerILb0ELb1ELb1ELi128EEEEEEEEEvNT_6ParamsE --------------------------
	.section	.text._ZN7cutlass13device_kernelIN5flash11enable_sm90INS1_16FlashAttnFwdSm90INS1_25CollectiveMainloopFwdSm90ILi2EN4cute5tupleIJNS5_1CILi1EEES8_S8_EEENS6_IJNS7_ILi128EEENS7_ILi80EEENS7_ILi256EEEEEELi256ENS_10bfloat16_tEfNS_4arch4Sm90ELb1ELb0ELb0ELb0ELb1ELb0ELb0ELb1ELb1ELb1ELb1ELb0EEENS1_21CollectiveEpilogueFwdINS6_IJSA_SC_SB_EEES9_SE_SG_Li256ELb0ELb1ELb1ELb0EEENS1_19SingleTileSchedulerILb0ELb1ELb1ELi128EEEEEEEEEvNT_6ParamsE,"ax",@progbits
	.align	128
.text._ZN7cutlass13device_kernelIN5flash11enable_sm90INS1_16FlashAttnFwdSm90INS1_25CollectiveMainloopFwdSm90ILi2EN4cute5tupleIJNS5_1CILi1EEES8_S8_EEENS6_IJNS7_ILi128EEENS7_ILi80EEENS7_ILi256EEEEEELi256ENS_10bfloat16_tEfNS_4arch4Sm90ELb1ELb0ELb0ELb0ELb1ELb0ELb0ELb1ELb1ELb1ELb1ELb0EEENS1_21CollectiveEpilogueFwdINS6_IJSA_SC_SB_EEES9_SE_SG_Li256ELb0ELb1ELb1ELb0EEENS1_19SingleTileSchedulerILb0ELb1ELb1ELi128EEEEEEEEEvNT_6ParamsE:
        .type           _ZN7cutlass13device_kernelIN5flash11enable_sm90INS1_16FlashAttnFwdSm90INS1_25CollectiveMainloopFwdSm90ILi2EN4cute5tupleIJNS5_1CILi1EEES8_S8_EEENS6_IJNS7_ILi128EEENS7_ILi80EEENS7_ILi256EEEEEELi256ENS_10bfloat16_tEfNS_4arch4Sm90ELb1ELb0ELb0ELb0ELb1ELb0ELb0ELb1ELb1ELb1ELb1ELb0EEENS1_21CollectiveEpilogueFwdINS6_IJSA_SC_SB_EEES9_SE_SG_Li256ELb0ELb1ELb1ELb0EEENS1_19SingleTileSchedulerILb0ELb1ELb1ELi128EEEEEEEEEvNT_6ParamsE,@function
        .size           _ZN7cutlass13device_kernelIN5flash11enable_sm90INS1_16FlashAttnFwdSm90INS1_25CollectiveMainloopFwdSm90ILi2EN4cute5tupleIJNS5_1CILi1EEES8_S8_EEENS6_IJNS7_ILi128EEENS7_ILi80EEENS7_ILi256EEEEEELi256ENS_10bfloat16_tEfNS_4arch4Sm90ELb1ELb0ELb0ELb0ELb1ELb0ELb0ELb1ELb1ELb1ELb1ELb0EEENS1_21CollectiveEpilogueFwdINS6_IJSA_SC_SB_EEES9_SE_SG_Li256ELb0ELb1ELb1ELb0EEENS1_19SingleTileSchedulerILb0ELb1ELb1ELi128EEEEEEEEEvNT_6ParamsE,(.L_x_15 - _ZN7cutlass13device_kernelIN5flash11enable_sm90INS1_16FlashAttnFwdSm90INS1_25CollectiveMainloopFwdSm90ILi2EN4cute5tupleIJNS5_1CILi1EEES8_S8_EEENS6_IJNS7_ILi128EEENS7_ILi80EEENS7_ILi256EEEEEELi256ENS_10bfloat16_tEfNS_4arch4Sm90ELb1ELb0ELb0ELb0ELb1ELb0ELb0ELb1ELb1ELb1ELb1ELb0EEENS1_21CollectiveEpilogueFwdINS6_IJSA_SC_SB_EEES9_SE_SG_Li256ELb0ELb1ELb1ELb0EEENS1_19SingleTileSchedulerILb0ELb1ELb1ELi128EEEEEEEEEvNT_6ParamsE)
        .other          _ZN7cutlass13device_kernelIN5flash11enable_sm90INS1_16FlashAttnFwdSm90INS1_25CollectiveMainloopFwdSm90ILi2EN4cute5tupleIJNS5_1CILi1EEES8_S8_EEENS6_IJNS7_ILi128EEENS7_ILi80EEENS7_ILi256EEEEEELi256ENS_10bfloat16_tEfNS_4arch4Sm90ELb1ELb0ELb0ELb0ELb1ELb0ELb0ELb1ELb1ELb1ELb1ELb0EEENS1_21CollectiveEpilogueFwdINS6_IJSA_SC_SB_EEES9_SE_SG_Li256ELb0ELb1ELb1ELb0EEENS1_19SingleTileSchedulerILb0ELb1ELb1ELi128EEEEEEEEEvNT_6ParamsE,@"STO_CUDA_ENTRY STV_DEFAULT"
_ZN7cutlass13device_kernelIN5flash11enable_sm90INS1_16FlashAttnFwdSm90INS1_25CollectiveMainloopFwdSm90ILi2EN4cute5tupleIJNS5_1CILi1EEES8_S8_EEENS6_IJNS7_ILi128EEENS7_ILi80EEENS7_ILi256EEEEEELi256ENS_10bfloat16_tEfNS_4arch4Sm90ELb1ELb0ELb0ELb0ELb1ELb0ELb0ELb1ELb1ELb1ELb1ELb0EEENS1_21CollectiveEpilogueFwdINS6_IJSA_SC_SB_EEES9_SE_SG_Li256ELb0ELb1ELb1ELb0EEENS1_19SingleTileSchedulerILb0ELb1ELb1ELi128EEEEEEEEEvNT_6ParamsE:
[----:B------:R-:W-:Y:S01]  /*0000*/  LDC R1, c[0x0][0x37c] ;  /* 0x0000df00ff017b82 */ /* 0x000fe20000000800 */
[----:B------:R-:W-:Y:S05]  /*0010*/  EXIT ;  /* 0x000000000000794d */ /* 0x000fea0003800000 */
.L_x_6:
        /* <DEDUP_REMOVED lines=14> */
.L_x_15:


//--------------------- .text._ZN7cutlass13device_kernelIN5flash11enable_sm90INS1_16FlashAttnFwdSm90INS1_25CollectiveMainloopFwdSm90ILi2EN4cute5tupleIJNS5_1CILi1EEES8_S8_EEENS6_IJNS7_ILi128EEENS7_ILi80EEENS7_ILi256EEEEEELi256ENS_10bfloat16_tEfNS_4arch4Sm90ELb1ELb0ELb0ELb1ELb1ELb0ELb0ELb1ELb1ELb1ELb1ELb0EEENS1_21CollectiveEpilogueFwdINS6_IJSA_SC_SB_EEES9_SE_SG_Li256ELb1ELb1ELb1ELb0EEENS1_36VarlenDynamicPersistentTileSchedulerILi128ELi80ELi256ELi128ELb1ELb1ELb1ELb1ELb1ELb1EEEEEEEEEvNT_6ParamsE --------------------------
	.section	.text._ZN7cutlass13device_kernelIN5flash11enable_sm90INS1_16FlashAttnFwdSm90INS1_25CollectiveMainloopFwdSm90ILi2EN4cute5tupleIJNS5_1CILi1EEES8_S8_EEENS6_IJNS7_ILi128EEENS7_ILi80EEENS7_ILi256EEEEEELi256ENS_10bfloat16_tEfNS_4arch4Sm90ELb1ELb0ELb0ELb1ELb1ELb0ELb0ELb1ELb1ELb1ELb1ELb0EEENS1_21CollectiveEpilogueFwdINS6_IJSA_SC_SB_EEES9_SE_SG_Li256ELb1ELb1ELb1ELb0EEENS1_36VarlenDynamicPersistentTileSchedulerILi128ELi80ELi256ELi128ELb1ELb1ELb1ELb1ELb1ELb1EEEEEEEEEvNT_6ParamsE,"ax",@progbits
	.align	128
.text._ZN7cutlass13device_kernelIN5flash11enable_sm90INS1_16FlashAttnFwdSm90INS1_25CollectiveMainloopFwdSm90ILi2EN4cute5tupleIJNS5_1CILi1EEES8_S8_EEENS6_IJNS7_ILi128EEENS7_ILi80EEENS7_ILi256EEEEEELi256ENS_10bfloat16_tEfNS_4arch4Sm90ELb1ELb0ELb0ELb1ELb1ELb0ELb0ELb1ELb1ELb1ELb1ELb0EEENS1_21CollectiveEpilogueFwdINS6_IJSA_SC_SB_EEES9_SE_SG_Li256ELb1ELb1ELb1ELb0EEENS1_36VarlenDynamicPersistentTileSchedulerILi128ELi80ELi256ELi128ELb1ELb1ELb1ELb1ELb1ELb1EEEEEEEEEvNT_6ParamsE:
        .type           _ZN7cutlass13device_kernelIN5flash11enable_sm90INS1_16FlashAttnFwdSm90INS1_25CollectiveMainloopFwdSm90ILi2EN4cute5tupleIJNS5_1CILi1EEES8_S8_EEENS6_IJNS7_ILi128EEENS7_ILi80EEENS7_ILi256EEEEEELi256ENS_10bfloat16_tEfNS_4arch4Sm90ELb1ELb0ELb0ELb1ELb1ELb0ELb0ELb1ELb1ELb1ELb1ELb0EEENS1_21CollectiveEpilogueFwdINS6_IJSA_SC_SB_EEES9_SE_SG_Li256ELb1ELb1ELb1ELb0EEENS1_36VarlenDynamicPersistentTileSchedulerILi128ELi80ELi256ELi128ELb1ELb1ELb1ELb1ELb1ELb1EEEEEEEEEvNT_6ParamsE,@function
        .size           _ZN7cutlass13device_kernelIN5flash11enable_sm90INS1_16FlashAttnFwdSm90INS1_25CollectiveMainloopFwdSm90ILi2EN4cute5tupleIJNS5_1CILi1EEES8_S8_EEENS6_IJNS7_ILi128EEENS7_ILi80EEENS7_ILi256EEEEEELi256ENS_10bfloat16_tEfNS_4arch4Sm90ELb1ELb0ELb0ELb1ELb1ELb0ELb0ELb1ELb1ELb1ELb1ELb0EEENS1_21CollectiveEpilogueFwdINS6_IJSA_SC_SB_EEES9_SE_SG_Li256ELb1ELb1ELb1ELb0EEENS1_36VarlenDynamicPersistentTileSchedulerILi128ELi80ELi256ELi128ELb1ELb1ELb1ELb1ELb1ELb1EEEEEEEEEvNT_6ParamsE,(.L_x_16 - _ZN7cutlass13device_kernelIN5flash11enable_sm90INS1_16FlashAttnFwdSm90INS1_25CollectiveMainloopFwdSm90ILi2EN4cute5tupleIJNS5_1CILi1EEES8_S8_EEENS6_IJNS7_ILi128EEENS7_ILi80EEENS7_ILi256EEEEEELi256ENS_10bfloat16_tEfNS_4arch4Sm90ELb1ELb0ELb0ELb1ELb1ELb0ELb0ELb1ELb1ELb1ELb1ELb0EEENS1_21CollectiveEpilogueFwdINS6_IJSA_SC_SB_EEES9_SE_SG_Li256ELb1ELb1ELb1ELb0EEENS1_36VarlenDynamicPersistentTileSchedulerILi128ELi80ELi256ELi128ELb1ELb1ELb1ELb1ELb1ELb1EEEEEEEEEvNT_6ParamsE)
        .other          _ZN7cutlass13device_kernelIN5flash11enable_sm90INS1_16FlashAttnFwdSm90INS1_25CollectiveMainloopFwdSm90ILi2EN4cute5tupleIJNS5_1CILi1EEES8_S8_EEENS6_IJNS7_ILi128EEENS7_ILi80EEENS7_ILi256EEEEEELi256ENS_10bfloat16_tEfNS_4arch4Sm90ELb1ELb0ELb0ELb1ELb1ELb0ELb0ELb1ELb1ELb1ELb1ELb0EEENS1_21CollectiveEpilogueFwdINS6_IJSA_SC_SB_EEES9_SE_SG_Li256ELb1ELb1ELb1ELb0EEENS1_36VarlenDynamicPersistentTileSchedulerILi128ELi80ELi256ELi128ELb1ELb1ELb1ELb1ELb1ELb1EEEEEEEEEvNT_6ParamsE,@"STO_CUDA_ENTRY STV_DEFAULT"
_ZN7cutlass13device_kernelIN5flash11enable_sm90INS1_16FlashAttnFwdSm90INS1_25CollectiveMainloopFwdSm90ILi2EN4cute5tupleIJNS5_1CILi1EEES8_S8_EEENS6_IJNS7_ILi128EEENS7_ILi80EEENS7_ILi256EEEEEELi256ENS_10bfloat16_tEfNS_4arch4Sm90ELb1ELb0ELb0ELb1ELb1ELb0ELb0ELb1ELb1ELb1ELb1ELb0EEENS1_21CollectiveEpilogueFwdINS6_IJSA_SC_SB_EEES9_SE_SG_Li256ELb1ELb1ELb1ELb0EEENS1_36VarlenDynamicPersistentTileSchedulerILi128ELi80ELi256ELi128ELb1ELb1ELb1ELb1ELb1ELb1EEEEEEEEEvNT_6ParamsE:
[----:B------:R-:W-:Y:S01]  /*0000*/  LDC R1, c[0x0][0x37c] ;  /* 0x0000df00ff017b82 */ /* 0x000fe20000000800 */
[----:B------:R-:W-:Y:S05]  /*0010*/  EXIT ;  /* 0x000000000000794d */ /* 0x000fea0003800000 */
.L_x_7:
        /* <DEDUP_REMOVED lines=14> */
.L_x_16:


//--------------------- .text._ZN7cutlass13device_kernelIN5flash11enable_sm90INS1_16FlashAttnFwdSm90INS1_25CollectiveMainloopFwdSm90ILi2EN4cute5tupleIJNS5_1CILi1EEES8_S8_EEENS6_IJNS7_ILi128EEENS7_ILi80EEENS7_ILi256EEEEEELi256ENS_10bfloat16_tEfNS_4arch4Sm90ELb1ELb0ELb0ELb1ELb1ELb1ELb0ELb1ELb1ELb1ELb1ELb0EEENS1_21CollectiveEpilogueFwdINS6_IJSA_SC_SB_EEES9_SE_SG_Li256ELb1ELb1ELb1ELb0EEENS1_36VarlenDynamicPersistentTileSchedulerILi128ELi80ELi256ELi128ELb1ELb1ELb1ELb1ELb1ELb1EEEEEEEEEvNT_6ParamsE --------------------------
	.section	.text._ZN7cutlass13device_kernelIN5flash11enable_sm90INS1_16FlashAttnFwdSm90INS1_25CollectiveMainloopFwdSm90ILi2EN4cute5tupleIJNS5_1CILi1EEES8_S8_EEENS6_IJNS7_ILi128EEENS7_ILi80EEENS7_ILi256EEEEEELi256ENS_10bfloat16_tEfNS_4arch4Sm90ELb1ELb0ELb0ELb1ELb1ELb1ELb0ELb1ELb1ELb1ELb1ELb0EEENS1_21CollectiveEpilogueFwdINS6_IJSA_SC_SB_EEES9_SE_SG_Li256ELb1ELb1ELb1ELb0EEENS1_36VarlenDynamicPersistentTileSchedulerILi128ELi80ELi256ELi128ELb1ELb1ELb1ELb1ELb1ELb1EEEEEEEEEvNT_6ParamsE,"ax",@progbits
	.align	128
.text._ZN7cutlass13device_kernelIN5flash11enable_sm90INS1_16FlashAttnFwdSm90INS1_25CollectiveMainloopFwdSm90ILi2EN4cute5tupleIJNS5_1CILi1EEES8_S8_EEENS6_IJNS7_ILi128EEENS7_ILi80EEENS7_ILi256EEEEEELi256ENS_10bfloat16_tEfNS_4arch4Sm90ELb1ELb0ELb0ELb1ELb1ELb1ELb0ELb1ELb1ELb1ELb1ELb0EEENS1_21CollectiveEpilogueFwdINS6_IJSA_SC_SB_EEES9_SE_SG_Li256ELb1ELb1ELb1ELb0EEENS1_36VarlenDynamicPersistentTileSchedulerILi128ELi80ELi256ELi128ELb1ELb1ELb1ELb1ELb1ELb1EEEEEEEEEvNT_6ParamsE:
        .type           _ZN7cutlass13device_kernelIN5flash11enable_sm90INS1_16FlashAttnFwdSm90INS1_25CollectiveMainloopFwdSm90ILi2EN4cute5tupleIJNS5_1CILi1EEES8_S8_EEENS6_IJNS7_ILi128EEENS7_ILi80EEENS7_ILi256EEEEEELi256ENS_10bfloat16_tEfNS_4arch4Sm90ELb1ELb0ELb0ELb1ELb1ELb1ELb0ELb1ELb1ELb1ELb1ELb0EEENS1_21CollectiveEpilogueFwdINS6_IJSA_SC_SB_EEES9_SE_SG_Li256ELb1ELb1ELb1ELb0EEENS1_36VarlenDynamicPersistentTileSchedulerILi128ELi80ELi256ELi128ELb1ELb1ELb1ELb1ELb1ELb1EEEEEEEEEvNT_6ParamsE,@function
        .size           _ZN7cutlass13device_kernelIN5flash11enable_sm90INS1_16FlashAttnFwdSm90INS1_25CollectiveMainloopFwdSm90ILi2EN4cute5tupleIJNS5_1CILi1EEES8_S8_EEENS6_IJNS7_ILi128EEENS7_ILi80EEENS7_ILi256EEEEEELi256ENS_10bfloat16_tEfNS_4arch4Sm90ELb1ELb0ELb0ELb1ELb1ELb1ELb0ELb1ELb1ELb1ELb1ELb0EEENS1_21CollectiveEpilogueFwdINS6_IJSA_SC_SB_EEES9_SE_SG_Li256ELb1ELb1ELb1ELb0EEENS1_36VarlenDynamicPersistentTileSchedulerILi128ELi80ELi256ELi128ELb1ELb1ELb1ELb1ELb1ELb1EEEEEEEEEvNT_6ParamsE,(.L_x_17 - _ZN7cutlass13device_kernelIN5flash11enable_sm90INS1_16FlashAttnFwdSm90INS1_25CollectiveMainloopFwdSm90ILi2EN4cute5tupleIJNS5_1CILi1EEES8_S8_EEENS6_IJNS7_ILi128EEENS7_ILi80EEENS7_ILi256EEEEEELi256ENS_10bfloat16_tEfNS_4arch4Sm90ELb1ELb0ELb0ELb1ELb1ELb1ELb0ELb1ELb1ELb1ELb1ELb0EEENS1_21CollectiveEpilogueFwdINS6_IJSA_SC_SB_EEES9_SE_SG_Li256ELb1ELb1ELb1ELb0EEENS1_36VarlenDynamicPersistentTileSchedulerILi128ELi80ELi256ELi128ELb1ELb1ELb1ELb1ELb1ELb1EEEEEEEEEvNT_6ParamsE)
        .other          _ZN7cutlass13device_kernelIN5flash11enable_sm90INS1_16FlashAttnFwdSm90INS1_25CollectiveMainloopFwdSm90ILi2EN4cute5tupleIJNS5_1CILi1EEES8_S8_EEENS6_IJNS7_ILi128EEENS7_ILi80EEENS7_ILi256EEEEEELi256ENS_10bfloat16_tEfNS_4arch4Sm90ELb1ELb0ELb0ELb1ELb1ELb1ELb0ELb1ELb1ELb1ELb1ELb0EEENS1_21CollectiveEpilogueFwdINS6_IJSA_SC_SB_EEES9_SE_SG_Li256ELb1ELb1ELb1ELb0EEENS1_36VarlenDynamicPersistentTileSchedulerILi128ELi80ELi256ELi128ELb1ELb1ELb1ELb1ELb1ELb1EEEEEEEEEvNT_6ParamsE,@"STO_CUDA_ENTRY STV_DEFAULT"
_ZN7cutlass13device_kernelIN5flash11enable_sm90INS1_16FlashAttnFwdSm90INS1_25CollectiveMainloopFwdSm90ILi2EN4cute5tupleIJNS5_1CILi1EEES8_S8_EEENS6_IJNS7_ILi128EEENS7_ILi80EEENS7_ILi256EEEEEELi256ENS_10bfloat16_tEfNS_4arch4Sm90ELb1ELb0ELb0ELb1ELb1ELb1ELb0ELb1ELb1ELb1ELb1ELb0EEENS1_21CollectiveEpilogueFwdINS6_IJSA_SC_SB_EEES9_SE_SG_Li256ELb1ELb1ELb1ELb0EEENS1_36VarlenDynamicPersistentTileSchedulerILi128ELi80ELi256ELi128ELb1ELb1ELb1ELb1ELb1ELb1EEEEEEEEEvNT_6ParamsE:
[----:B------:R-:W-:Y:S01]  /*0000*/  LDC R1, c[0x0][0x37c] ;  /* 0x0000df00ff017b82 */ /* 0x000fe20000000800 */
[----:B------:R-:W-:Y:S05]  /*0010*/  EXIT ;  /* 0x000000000000794d */ /* 0x000fea0003800000 */
.L_x_8:
        /* <DEDUP_REMOVED lines=14> */
.L_x_17:


//--------------------- .nv.shared.reserved.0     --------------------------
	.section	.nv.shared.reserved.0,"aw",@nobits
	.weak		__nv_reservedSMEM_offset_0_alias
	.size		__nv_reservedSMEM_offset_0_alias, 0, 64
	.other		__nv_reservedSMEM_offset_0_alias,@"STO_CUDA_RESERVED_SHARED STV_DEFAULT"
__nv_reservedSMEM_offset_0_alias:
	.zero		0
	.zero		64


//--------------------- .nv.global                --------------------------
	.section	.nv.global,"aw",@nobits
.nv.global:
	.type		_ZN78_INTERNAL_c6e0d16a_42_flash_fwd_hdim256_bf16_paged_split_sm90_cu_49158569_35564cute1_E,@object
	.size		_ZN78_INTERNAL_c6e0d16a_42_flash_fwd_hdim256_bf16_paged_split_sm90_cu_49158569_35564cute1_E,(_ZN78_INTERNAL_c6e0d16a_42_flash_fwd_hdim256_bf16_paged_split_sm90_cu_49158569_35564cuda3std3__45__cpo6cbeginE - _ZN78_INTERNAL_c6e0d16a_42_flash_fwd_hdim256_bf16_paged_split_sm90_cu_49158569_35564cute1_E)
_ZN78_INTERNAL_c6e0d16a_42_flash_fwd_hdim256_bf16_paged_split_sm90_cu_49158569_35564cute1_E:
	.zero		1
	.type		_ZN78_INTERNAL_c6e0d16a_42_flash_fwd_hdim256_bf16_paged_split_sm90_cu_49158569_35564cuda3std3__45__cpo6cbeginE,@object
	.size		_ZN78_INTERNAL_c6e0d16a_42_flash_fwd_hdim256_bf16_paged_split_sm90_cu_49158569_35564cuda3std3__45__cpo6cbeginE,(_ZN78_INTERNAL_c6e0d16a_42_flash_fwd_hdim256_bf16_paged_split_sm90_cu_49158569_35564cuda3std3__48in_placeE - _ZN78_INTERNAL_c6e0d16a_42_flash_fwd_hdim256_bf16_paged_split_sm90_cu_49158569_35564cuda3std3__45__cpo6cbeginE)
_ZN78_INTERNAL_c6e0d16a_42_flash_fwd_hdim256_bf16_paged_split_sm90_cu_49158569_35564cuda3std3__45__cpo6cbeginE:
	.zero		1
	.type		_ZN78_INTERNAL_c6e0d16a_42_flash_fwd_hdim256_bf16_paged_split_sm90_cu_49158569_35564cuda3std3__48in_placeE,@object
	.size		_ZN78_INTERNAL_c6e0d16a_42_flash_fwd_hdim256_bf16_paged_split_sm90_cu_49158569_35564cuda3std3__48in_placeE,(_ZN78_INTERNAL_c6e0d16a_42_flash_fwd_hdim256_bf16_paged_split_sm90_cu_49158569_35564cuda3std6ranges3__45__cpo9iter_moveE - _ZN78_INTERNAL_c6e0d16a_42_flash_fwd_hdim256_bf16_paged_split_sm90_cu_49158569_35564cuda3std3__48in_placeE)
_ZN78_INTERNAL_c6e0d16a_42_flash_fwd_hdim256_bf16_paged_split_sm90_cu_49158569_35564cuda3std3__48in_placeE:
	.zero		1
	.type		_ZN78_INTERNAL_c6e0d16a_42_flash_fwd_hdim256_bf16_paged_split_sm90_cu_49158569_35564cuda3std6ranges3__45__cpo9iter_moveE,@object
	.size		_ZN78_INTERNAL_c6e0d16a_42_flash_fwd_hdim256_bf16_paged_split_sm90_cu_49158569_35564cuda3std6ranges3__45__cpo9iter_moveE,(_ZN78_INTERNAL_c6e0d16a_42_flash_fwd_hdim256_bf16_paged_split_sm90_cu_49158569_35564cuda3std3__45__cpo5beginE - _ZN78_INTERNAL_c6e0d16a_42_flash_fwd_hdim256_bf16_paged_split_sm90_cu_49158569_35564cuda3std6ranges3__45__cpo9iter_moveE)
_ZN78_INTERNAL_c6e0d16a_42_flash_fwd_hdim256_bf16_paged_split_sm90_cu_49158569_35564cuda3std6ranges3__45__cpo9iter_moveE:
	.zero		1
	.type		_ZN78_INTERNAL_c6e0d16a_42_flash_fwd_hdim256_bf16_paged_split_sm90_cu_49158569_35564cuda3std3__45__cpo5beginE,@object
	.size		_ZN78_INTERNAL_c6e0d16a_42_flash_fwd_hdim256_bf16_paged_split_sm90_cu_49158569_35564cuda3std3__45__cpo5beginE,(_ZN78_INTERNAL_c6e0d16a_42_flash_fwd_hdim256_bf16_paged_split_sm90_cu_49158569_35564cuda3std3__480_GLOBAL__N__c6e0d16a_42_flash_fwd_hdim256_bf16_paged_split_sm90_cu_49158569_35566ignoreE - _ZN78_INTERNAL_c6e0d16a_42_flash_fwd_hdim256_bf16_paged_split_sm90_cu_49158569_35564cuda3std3__45__cpo5beginE)
_ZN78_INTERNAL_c6e0d16a_42_flash_fwd_hdim256_bf16_paged_split_sm90_cu_49158569_35564cuda3std3__45__cpo5beginE:
	.zero		1
	.type		_ZN78_INTERNAL_c6e0d16a_42_flash_fwd_hdim256_bf16_paged_split_sm90_cu_49158569_35564cuda3std3__480_GLOBAL__N__c6e0d16a_42_flash_fwd_hdim256_bf16_paged_split_sm90_cu_49158569_35566ignoreE,@object
	.size		_ZN78_INTERNAL_c6e0d16a_42_flash_fwd_hdim256_bf16_paged_split_sm90_cu_49158569_35564cuda3std3__480_GLOBAL__N__c6e0d16a_42_flash_fwd_hdim256_bf16_paged_split_sm90_cu_49158569_35566ignoreE,(_ZN78_INTERNAL_c6e0d16a_42_flash_fwd_hdim256_bf16_paged_split_sm90_cu_49158569_35564cute7productE - _ZN78_INTERNAL_c6e0d16a_42_flash_fwd_hdim256_bf16_paged_split_sm90_cu_49158569_35564cuda3std3__480_GLOBAL__N__c6e0d16a_42_flash_fwd_hdim256_bf16_paged_split_sm90_cu_49158569_35566ignoreE)
_ZN78_INTERNAL_c6e0d16a_42_flash_fwd_hdim256_bf16_paged_split_sm90_cu_49158569_35564cuda3std3__480_GLOBAL__N__c6e0d16a_42_flash_fwd_hdim256_bf16_paged_split_sm90_cu_49158569_35566ignoreE:
	.zero		1
	.type		_ZN78_INTERNAL_c6e0d16a_42_flash_fwd_hdim256_bf16_paged_split_sm90_cu_49158569_35564cute7productE,@object
	.size		_ZN78_INTERNAL_c6e0d16a_42_flash_fwd_hdim256_bf16_paged_split_sm90_cu_49158569_35564cute7productE,(_ZN78_INTERNAL_c6e0d16a_42_flash_fwd_hdim256_bf16_paged_split_sm90_cu_49158569_35564cuda3std3__45__cpo3endE - _ZN78_INTERNAL_c6e0d16a_42_flash_fwd_hdim256_bf16_paged_split_sm90_cu_49158569_35564cute7productE)
_ZN78_INTERNAL_c6e0d16a_42_flash_fwd_hdim256_bf16_paged_split_sm90_cu_49158569_35564cute7productE:
	.zero		1
	.type		_ZN78_INTERNAL_c6e0d16a_42_flash_fwd_hdim256_bf16_paged_split_sm90_cu_49158569_35564cuda3std3__45__cpo3endE,@object
	.size		_ZN78_INTERNAL_c6e0d16a_42_flash_fwd_hdim256_bf16_paged_split_sm90_cu_49158569_35564cuda3std3__45__cpo3endE,(_ZN78_INTERNAL_c6e0d16a_42_flash_fwd_hdim256_bf16_paged_split_sm90_cu_49158569_35564cuda3std3__419piecewise_constructE - _ZN78_INTERNAL_c6e0d16a_42_flash_fwd_hdim256_bf16_paged_split_sm90_cu_49158569_35564cuda3std3__45__cpo3endE)
_ZN78_INTERNAL_c6e0d16a_42_flash_fwd_hdim256_bf16_paged_split_sm90_cu_49158569_35564cuda3std3__45__cpo3endE:
	.zero		1
	.type		_ZN78_INTERNAL_c6e0d16a_42_flash_fwd_hdim256_bf16_paged_split_sm90_cu_49158569_35564cuda3std3__419piecewise_constructE,@object
	.size		_ZN78_INTERNAL_c6e0d16a_42_flash_fwd_hdim256_bf16_paged_split_sm90_cu_49158569_35564cuda3std3__419piecewise_constructE,(_ZN78_INTERNAL_c6e0d16a_42_flash_fwd_hdim256_bf16_paged_split_sm90_cu_49158569_35564cuda3std3__45__cpo4cendE - _ZN78_INTERNAL_c6e0d16a_42_flash_fwd_hdim256_bf16_paged_split_sm90_cu_49158569_35564cuda3std3__419piecewise_constructE)
_ZN78_INTERNAL_c6e0d16a_42_flash_fwd_hdim256_bf16_paged_split_sm90_cu_49158569_35564cuda3std3__419piecewise_constructE:
	.zero		1
	.type		_ZN78_INTERNAL_c6e0d16a_42_flash_fwd_hdim256_bf16_paged_split_sm90_cu_49158569_35564cuda3std3__45__cpo4cendE,@object
	.size		_ZN78_INTERNAL_c6e0d16a_42_flash_fwd_hdim256_bf16_paged_split_sm90_cu_49158569_35564cuda3std3__45__cpo4cendE,(_ZN78_INTERNAL_c6e0d16a_42_flash_fwd_hdim256_bf16_paged_split_sm90_cu_49158569_35564cuda3std6ranges3__45__cpo4swapE - _ZN78_INTERNAL_c6e0d16a_42_flash_fwd_hdim256_bf16_paged_split_sm90_cu_49158569_35564cuda3std3__45__cpo4cendE)
_ZN78_INTERNAL_c6e0d16a_42_flash_fwd_hdim256_bf16_paged_split_sm90_cu_49158569_35564cuda3std3__45__cpo4cendE:
	.zero		1
	.type		_ZN78_INTERNAL_c6e0d16a_42_flash_fwd_hdim256_bf16_paged_split_sm90_cu_49158569_35564cuda3std6ranges3__45__cpo4swapE,@object
	.size		_ZN78_INTERNAL_c6e0d16a_42_flash_fwd_hdim256_bf16_paged_split_sm90_cu_49158569_35564cuda3std6ranges3__45__cpo4swapE,(.L_7 - _ZN78_INTERNAL_c6e0d16a_42_flash_fwd_hdim256_bf16_paged_split_sm90_cu_49158569_35564cuda3std6ranges3__45__cpo4swapE)
_ZN78_INTERNAL_c6e0d16a_42_flash_fwd_hdim256_bf16_paged_split_sm90_cu_49158569_35564cuda3std6ranges3__45__cpo4swapE:
	.zero		1
.L_7:


//--------------------- .nv.constant0._ZN7cutlass13device_kernelIN5flash11enable_sm90INS1_16FlashAttnFwdSm90INS1_25CollectiveMainloopFwdSm90ILi2EN4cute5tupleIJNS5_1CILi1EEES8_S8_EEENS6_IJNS7_ILi128EEENS7_ILi80EEENS7_ILi256EEEEEELi256ENS_10bfloat16_tEfNS_4arch4Sm90ELb0ELb0ELb0ELb0ELb1ELb0ELb0ELb1ELb1ELb1ELb1ELb0EEENS1_21CollectiveEpilogueFwdINS6_IJSA_SC_SB_EEES9_SE_SG_Li256ELb0ELb1ELb1ELb0EEENS1_19SingleTileSchedulerILb0ELb1ELb1ELi128EEEEEEEEEvNT_6ParamsE --------------------------
	.section	.nv.constant0._ZN7cutlass13device_kernelIN5flash11enable_sm90INS1_16FlashAttnFwdSm90INS1_25CollectiveMainloopFwdSm90ILi2EN4cute5tupleIJNS5_1CILi1EEES8_S8_EEENS6_IJNS7_ILi128EEENS7_ILi80EEENS7_ILi256EEEEEELi256ENS_10bfloat16_tEfNS_4arch4Sm90ELb0ELb0ELb0ELb0ELb1ELb0ELb0ELb1ELb1ELb1ELb1ELb0EEENS1_21CollectiveEpilogueFwdINS6_IJSA_SC_SB_EEES9_SE_SG_Li256ELb0ELb1ELb1ELb0EEENS1_19SingleTileSchedulerILb0ELb1ELb1ELi128EEEEEEEEEvNT_6ParamsE,"a",@progbits
	.sectionflags	@""
	.align	4
.nv.constant0._ZN7cutlass13device_kernelIN5flash11enable_sm90INS1_16FlashAttnFwdSm90INS1_25CollectiveMainloopFwdSm90ILi2EN4cute5tupleIJNS5_1CILi1EEES8_S8_EEENS6_IJNS7_ILi128EEENS7_ILi80EEENS7_ILi256EEEEEELi256ENS_10bfloat16_tEfNS_4arch4Sm90ELb0ELb0ELb0ELb0ELb1ELb0ELb0ELb1ELb1ELb1ELb1ELb0EEENS1_21CollectiveEpilogueFwdINS6_IJSA_SC_SB_EEES9_SE_SG_Li256ELb0ELb1ELb1ELb0EEENS1_19SingleTileSchedulerILb0ELb1ELb1ELi128EEEEEEEEEvNT_6ParamsE:
	.zero		3456


//--------------------- .nv.constant0._ZN7cutlass13device_kernelIN5flash11enable_sm90INS1_16FlashAttnFwdSm90INS1_25CollectiveMainloopFwdSm90ILi2EN4cute5tupleIJNS5_1CILi1EEES8_S8_EEENS6_IJNS7_ILi128EEENS7_ILi80EEENS7_ILi256EEEEEELi256ENS_10bfloat16_tEfNS_4arch4Sm90ELb0ELb0ELb0ELb1ELb1ELb0ELb0ELb1ELb1ELb1ELb1ELb0EEENS1_21CollectiveEpilogueFwdINS6_IJSA_SC_SB_EEES9_SE_SG_Li256ELb1ELb1ELb1ELb0EEENS1_36VarlenDynamicPersistentTileSchedulerILi128ELi80ELi256ELi128ELb1ELb1ELb1ELb0ELb1ELb1EEEEEEEEEvNT_6ParamsE --------------------------
	.section	.nv.constant0._ZN7cutlass13device_kernelIN5flash11enable_sm90INS1_16FlashAttnFwdSm90INS1_25CollectiveMainloopFwdSm90ILi2EN4cute5tupleIJNS5_1CILi1EEES8_S8_EEENS6_IJNS7_ILi128EEENS7_ILi80EEENS7_ILi256EEEEEELi256ENS_10bfloat16_tEfNS_4arch4Sm90ELb0ELb0ELb0ELb1ELb1ELb0ELb0ELb1ELb1ELb1ELb1ELb0EEENS1_21CollectiveEpilogueFwdINS6_IJSA_SC_SB_EEES9_SE_SG_Li256ELb1ELb1ELb1ELb0EEENS1_36VarlenDynamicPersistentTileSchedulerILi128ELi80ELi256ELi128ELb1ELb1ELb1ELb0ELb1ELb1EEEEEEEEEvNT_6ParamsE,"a",@progbits
	.sectionflags	@""
	.align	4
.nv.constant0._ZN7cutlass13device_kernelIN5flash11enable_sm90INS1_16FlashAttnFwdSm90INS1_25CollectiveMainloopFwdSm90ILi2EN4cute5tupleIJNS5_1CILi1EEES8_S8_EEENS6_IJNS7_ILi128EEENS7_ILi80EEENS7_ILi256EEEEEELi256ENS_10bfloat16_tEfNS_4arch4Sm90ELb0ELb0ELb0ELb1ELb1ELb0ELb0ELb1ELb1ELb1ELb1ELb0EEENS1_21CollectiveEpilogueFwdINS6_IJSA_SC_SB_EEES9_SE_SG_Li256ELb1ELb1ELb1ELb0EEENS1_36VarlenDynamicPersistentTileSchedulerILi128ELi80ELi256ELi128ELb1ELb1ELb1ELb0ELb1ELb1EEEEEEEEEvNT_6ParamsE:
	.zero		3584


//--------------------- .nv.constant0._ZN7cutlass13device_kernelIN5flash11enable_sm90INS1_16FlashAttnFwdSm90INS1_25CollectiveMainloopFwdSm90ILi2EN4cute5tupleIJNS5_1CILi1EEES8_S8_EEENS6_IJNS7_ILi128EEENS7_ILi80EEENS7_ILi256EEEEEELi256ENS_10bfloat16_tEfNS_4arch4Sm90ELb0ELb0ELb0ELb1ELb1ELb1ELb0ELb1ELb1ELb1ELb1ELb0EEENS1_21CollectiveEpilogueFwdINS6_IJSA_SC_SB_EEES9_SE_SG_Li256ELb1ELb1ELb1ELb0EEENS1_36VarlenDynamicPersistentTileSchedulerILi128ELi80ELi256ELi128ELb1ELb1ELb1ELb0ELb1ELb1EEEEEEEEEvNT_6ParamsE --------------------------
	.section	.nv.constant0._ZN7cutlass13device_kernelIN5flash11enable_sm90INS1_16FlashAttnFwdSm90INS1_25CollectiveMainloopFwdSm90ILi2EN4cute5tupleIJNS5_1CILi1EEES8_S8_EEENS6_IJNS7_ILi128EEENS7_ILi80EEENS7_ILi256EEEEEELi256ENS_10bfloat16_tEfNS_4arch4Sm90ELb0ELb0ELb0ELb1ELb1ELb1ELb0ELb1ELb1ELb1ELb1ELb0EEENS1_21CollectiveEpilogueFwdINS6_IJSA_SC_SB_EEES9_SE_SG_Li256ELb1ELb1ELb1ELb0EEENS1_36VarlenDynamicPersistentTileSchedulerILi128ELi80ELi256ELi128ELb1ELb1ELb1ELb0ELb1ELb1EEEEEEEEEvNT_6ParamsE,"a",@progbits
	.sectionflags	@""
	.align	4
.nv.constant0._ZN7cutlass13device_kernelIN5flash11enable_sm90INS1_16FlashAttnFwdSm90INS1_25CollectiveMainloopFwdSm90ILi2EN4cute5tupleIJNS5_1CILi1EEES8_S8_EEENS6_IJNS7_ILi128EEENS7_ILi80EEENS7_ILi256EEEEEELi256ENS_10bfloat16_tEfNS_4arch4Sm90ELb0ELb0ELb0ELb1ELb1ELb1ELb0ELb1ELb1ELb1ELb1ELb0EEENS1_21CollectiveEpilogueFwdINS6_IJSA_SC_SB_EEES9_SE_SG_Li256ELb1ELb1ELb1ELb0EEENS1_36VarlenDynamicPersistentTileSchedulerILi128ELi80ELi256ELi128ELb1ELb1ELb1ELb0ELb1ELb1EEEEEEEEEvNT_6ParamsE:
	.zero		3584


//--------------------- .nv.constant0._ZN7cutlass13device_kernelIN5flash11enable_sm90INS1_16FlashAttnFwdSm90INS1_25CollectiveMainloopFwdSm90ILi2EN4cute5tupleIJNS5_1CILi1EEES8_S8_EEENS6_IJNS7_ILi128EEENS7_ILi64EEENS7_ILi256EEEEEELi256ENS_10bfloat16_tEfNS_4arch4Sm90ELb0ELb1ELb0ELb0ELb1ELb0ELb0ELb1ELb1ELb1ELb1ELb0EEENS1_21CollectiveEpilogueFwdINS6_IJSA_SC_SB_EEES9_SE_SG_Li256ELb0ELb1ELb1ELb0EEENS1_19SingleTileSchedulerILb0ELb1ELb1ELi128EEEEEEEEEvNT_6ParamsE --------------------------
	.section	.nv.constant0._ZN7cutlass13device_kernelIN5flash11enable_sm90INS1_16FlashAttnFwdSm90INS1_25CollectiveMainloopFwdSm90ILi2EN4cute5tupleIJNS5_1CILi1EEES8_S8_EEENS6_IJNS7_ILi128EEENS7_ILi64EEENS7_ILi256EEEEEELi256ENS_10bfloat16_tEfNS_4arch4Sm90ELb0ELb1ELb0ELb0ELb1ELb0ELb0ELb1ELb1ELb1ELb1ELb0EEENS1_21CollectiveEpilogueFwdINS6_IJSA_SC_SB_EEES9_SE_SG_Li256ELb0ELb1ELb1ELb0EEENS1_19SingleTileSchedulerILb0ELb1ELb1ELi128EEEEEEEEEvNT_6ParamsE,"a",@progbits
	.sectionflags	@""
	.align	4
.nv.constant0._ZN7cutlass13device_kernelIN5flash11enable_sm90INS1_16FlashAttnFwdSm90INS1_25CollectiveMainloopFwdSm90ILi2EN4cute5tupleIJNS5_1CILi1EEES8_S8_EEENS6_IJNS7_ILi128EEENS7_ILi64EEENS7_ILi256EEEEEELi256ENS_10bfloat16_tEfNS_4arch4Sm90ELb0ELb1ELb0ELb0ELb1ELb0ELb0ELb1ELb1ELb1ELb1ELb0EEENS1_21CollectiveEpilogueFwdINS6_IJSA_SC_SB_EEES9_SE_SG_Li256ELb0ELb1ELb1ELb0EEENS1_19SingleTileSchedulerILb0ELb1ELb1ELi128EEEEEEEEEvNT_6ParamsE:
	.zero		3456


//--------------------- .nv.constant0._ZN7cutlass13device_kernelIN5flash11enable_sm90INS1_16FlashAttnFwdSm90INS1_25CollectiveMainloopFwdSm90ILi2EN4cute5tupleIJNS5_1CILi1EEES8_S8_EEENS6_IJNS7_ILi128EEENS7_ILi64EEENS7_ILi256EEEEEELi256ENS_10bfloat16_tEfNS_4arch4Sm90ELb0ELb1ELb0ELb1ELb1ELb0ELb0ELb1ELb1ELb1ELb1ELb0EEENS1_21CollectiveEpilogueFwdINS6_IJSA_SC_SB_EEES9_SE_SG_Li256ELb1ELb1ELb1ELb0EEENS1_36VarlenDynamicPersistentTileSchedulerILi128ELi64ELi256ELi128ELb1ELb1ELb1ELb1ELb0ELb1EEEEEEEEEvNT_6ParamsE --------------------------
	.section	.nv.constant0._ZN7cutlass13device_kernelIN5flash11enable_sm90INS1_16FlashAttnFwdSm90INS1_25CollectiveMainloopFwdSm90ILi2EN4cute5tupleIJNS5_1CILi1EEES8_S8_EEENS6_IJNS7_ILi128EEENS7_ILi64EEENS7_ILi256EEEEEELi256ENS_10bfloat16_tEfNS_4arch4Sm90ELb0ELb1ELb0ELb1ELb1ELb0ELb0ELb1ELb1ELb1ELb1ELb0EEENS1_21CollectiveEpilogueFwdINS6_IJSA_SC_SB_EEES9_SE_SG_Li256ELb1ELb1ELb1ELb0EEENS1_36VarlenDynamicPersistentTileSchedulerILi128ELi64ELi256ELi128ELb1ELb1ELb1ELb1ELb0ELb1EEEEEEEEEvNT_6ParamsE,"a",@progbits
	.sectionflags	@""
	.align	4
.nv.constant0._ZN7cutlass13device_kernelIN5flash11enable_sm90INS1_16FlashAttnFwdSm90INS1_25CollectiveMainloopFwdSm90ILi2EN4cute5tupleIJNS5_1CILi1EEES8_S8_EEENS6_IJNS7_ILi128EEENS7_ILi64EEENS7_ILi256EEEEEELi256ENS_10bfloat16_tEfNS_4arch4Sm90ELb0ELb1ELb0ELb1ELb1ELb0ELb0ELb1ELb1ELb1ELb1ELb0EEENS1_21CollectiveEpilogueFwdINS6_IJSA_SC_SB_EEES9_SE_SG_Li256ELb1ELb1ELb1ELb0EEENS1_36VarlenDynamicPersistentTileSchedulerILi128ELi64ELi256ELi128ELb1ELb1ELb1ELb1ELb0ELb1EEEEEEEEEvNT_6ParamsE:
	.zero		3584


//--------------------- .nv.constant0._ZN7cutlass13device_kernelIN5flash11enable_sm90INS1_16FlashAttnFwdSm90INS1_25CollectiveMainloopFwdSm90ILi2EN4cute5tupleIJNS5_1CILi1EEES8_S8_EEENS6_IJNS7_ILi128EEENS7_ILi64EEENS7_ILi256EEEEEELi256ENS_10bfloat16_tEfNS_4arch4Sm90ELb0ELb1ELb0ELb1ELb1ELb1ELb0ELb1ELb1ELb1ELb1ELb0EEENS1_21CollectiveEpilogueFwdINS6_IJSA_SC_SB_EEES9_SE_SG_Li256ELb1ELb1ELb1ELb0EEENS1_36VarlenDynamicPersistentTileSchedulerILi128ELi64ELi256ELi128ELb1ELb1ELb1ELb1ELb0ELb1EEEEEEEEEvNT_6ParamsE --------------------------
	.section	.nv.constant0._ZN7cutlass13device_kernelIN5flash11enable_sm90INS1_16FlashAttnFwdSm90INS1_25CollectiveMainloopFwdSm90ILi2EN4cute5tupleIJNS5_1CILi1EEES8_S8_EEENS6_IJNS7_ILi128EEENS7_ILi64EEENS7_ILi256EEEEEELi256ENS_10bfloat16_tEfNS_4arch4Sm90ELb0ELb1ELb0ELb1ELb1ELb1ELb0ELb1ELb1ELb1ELb1ELb0EEENS1_21CollectiveEpilogueFwdINS6_IJSA_SC_SB_EEES9_SE_SG_Li256ELb1ELb1ELb1ELb0EEENS1_36VarlenDynamicPersistentTileSchedulerILi128ELi64ELi256ELi128ELb1ELb1ELb1ELb1ELb0ELb1EEEEEEEEEvNT_6ParamsE,"a",@progbits
	.sectionflags	@""
	.align	4
.nv.constant0._ZN7cutlass13device_kernelIN5flash11enable_sm90INS1_16FlashAttnFwdSm90INS1_25CollectiveMainloopFwdSm90ILi2EN4cute5tupleIJNS5_1CILi1EEES8_S8_EEENS6_IJNS7_ILi128EEENS7_ILi64EEENS7_ILi256EEEEEELi256ENS_10bfloat16_tEfNS_4arch4Sm90ELb0ELb1ELb0ELb1ELb1ELb1ELb0ELb1ELb1ELb1ELb1ELb0EEENS1_21CollectiveEpilogueFwdINS6_IJSA_SC_SB_EEES9_SE_SG_Li256ELb1ELb1ELb1ELb0EEENS1_36VarlenDynamicPersistentTileSchedulerILi128ELi64ELi256ELi128ELb1ELb1ELb1ELb1ELb0ELb1EEEEEEEEEvNT_6ParamsE:
	.zero		3584


//--------------------- .nv.constant0._ZN7cutlass13device_kernelIN5flash11enable_sm90INS1_16FlashAttnFwdSm90INS1_25CollectiveMainloopFwdSm90ILi2EN4cute5tupleIJNS5_1CILi1EEES8_S8_EEENS6_IJNS7_ILi128EEENS7_ILi80EEENS7_ILi256EEEEEELi256ENS_10bfloat16_tEfNS_4arch4Sm90ELb1ELb0ELb0ELb0ELb1ELb0ELb0ELb1ELb1ELb1ELb1ELb0EEENS1_21CollectiveEpilogueFwdINS6_IJSA_SC_SB_EEES9_SE_SG_Li256ELb0ELb1ELb1ELb0EEENS1_19SingleTileSchedulerILb0ELb1ELb1ELi128EEEEEEEEEvNT_6ParamsE --------------------------
	.section	.nv.constant0._ZN7cutlass13device_kernelIN5flash11enable_sm90INS1_16FlashAttnFwdSm90INS1_25CollectiveMainloopFwdSm90ILi2EN4cute5tupleIJNS5_1CILi1EEES8_S8_EEENS6_IJNS7_ILi128EEENS7_ILi80EEENS7_ILi256EEEEEELi256ENS_10bfloat16_tEfNS_4arch4Sm90ELb1ELb0ELb0ELb0ELb1ELb0ELb0ELb1ELb1ELb1ELb1ELb0EEENS1_21CollectiveEpilogueFwdINS6_IJSA_SC_SB_EEES9_SE_SG_Li256ELb0ELb1ELb1ELb0EEENS1_19SingleTileSchedulerILb0ELb1ELb1ELi128EEEEEEEEEvNT_6ParamsE,"a",@progbits
	.sectionflags	@""
	.align	4
.nv.constant0._ZN7cutlass13device_kernelIN5flash11enable_sm90INS1_16FlashAttnFwdSm90INS1_25CollectiveMainloopFwdSm90ILi2EN4cute5tupleIJNS5_1CILi1EEES8_S8_EEENS6_IJNS7_ILi128EEENS7_ILi80EEENS7_ILi256EEEEEELi256ENS_10bfloat16_tEfNS_4arch4Sm90ELb1ELb0ELb0ELb0ELb1ELb0ELb0ELb1ELb1ELb1ELb1ELb0EEENS1_21CollectiveEpilogueFwdINS6_IJSA_SC_SB_EEES9_SE_SG_Li256ELb0ELb1ELb1ELb0EEENS1_19SingleTileSchedulerILb0ELb1ELb1ELi128EEEEEEEEEvNT_6ParamsE:
	.zero		3456


//--------------------- .nv.constant0._ZN7cutlass13device_kernelIN5flash11enable_sm90INS1_16FlashAttnFwdSm90INS1_25CollectiveMainloopFwdSm90ILi2EN4cute5tupleIJNS5_1CILi1EEES8_S8_EEENS6_IJNS7_ILi128EEENS7_ILi80EEENS7_ILi256EEEEEELi256ENS_10bfloat16_tEfNS_4arch4Sm90ELb1ELb0ELb0ELb1ELb1ELb0ELb0ELb1ELb1ELb1ELb1ELb0EEENS1_21CollectiveEpilogueFwdINS6_IJSA_SC_SB_EEES9_SE_SG_Li256ELb1ELb1ELb1ELb0EEENS1_36VarlenDynamicPersistentTileSchedulerILi128ELi80ELi256ELi128ELb1ELb1ELb1ELb1ELb1ELb1EEEEEEEEEvNT_6ParamsE --------------------------
	.section	.nv.constant0._ZN7cutlass13device_kernelIN5flash11enable_sm90INS1_16FlashAttnFwdSm90INS1_25CollectiveMainloopFwdSm90ILi2EN4cute5tupleIJNS5_1CILi1EEES8_S8_EEENS6_IJNS7_ILi128EEENS7_ILi80EEENS7_ILi256EEEEEELi256ENS_10bfloat16_tEfNS_4arch4Sm90ELb1ELb0ELb0ELb1ELb1ELb0ELb0ELb1ELb1ELb1ELb1ELb0EEENS1_21CollectiveEpilogueFwdINS6_IJSA_SC_SB_EEES9_SE_SG_Li256ELb1ELb1ELb1ELb0EEENS1_36VarlenDynamicPersistentTileSchedulerILi128ELi80ELi256ELi128ELb1ELb1ELb1ELb1ELb1ELb1EEEEEEEEEvNT_6ParamsE,"a",@progbits
	.sectionflags	@""
	.align	4
.nv.constant0._ZN7cutlass13device_kernelIN5flash11enable_sm90INS1_16FlashAttnFwdSm90INS1_25CollectiveMainloopFwdSm90ILi2EN4cute5tupleIJNS5_1CILi1EEES8_S8_EEENS6_IJNS7_ILi128EEENS7_ILi80EEENS7_ILi256EEEEEELi256ENS_10bfloat16_tEfNS_4arch4Sm90ELb1ELb0ELb0ELb1ELb1ELb0ELb0ELb1ELb1ELb1ELb1ELb0EEENS1_21CollectiveEpilogueFwdINS6_IJSA_SC_SB_EEES9_SE_SG_Li256ELb1ELb1ELb1ELb0EEENS1_36VarlenDynamicPersistentTileSchedulerILi128ELi80ELi256ELi128ELb1ELb1ELb1ELb1ELb1ELb1EEEEEEEEEvNT_6ParamsE:
	.zero		3584


//--------------------- .nv.constant0._ZN7cutlass13device_kernelIN5flash11enable_sm90INS1_16FlashAttnFwdSm90INS1_25CollectiveMainloopFwdSm90ILi2EN4cute5tupleIJNS5_1CILi1EEES8_S8_EEENS6_IJNS7_ILi128EEENS7_ILi80EEENS7_ILi256EEEEEELi256ENS_10bfloat16_tEfNS_4arch4Sm90ELb1ELb0ELb0ELb1ELb1ELb1ELb0ELb1ELb1ELb1ELb1ELb0EEENS1_21CollectiveEpilogueFwdINS6_IJSA_SC_SB_EEES9_SE_SG_Li256ELb1ELb1ELb1ELb0EEENS1_36VarlenDynamicPersistentTileSchedulerILi128ELi80ELi256ELi128ELb1ELb1ELb1ELb1ELb1ELb1EEEEEEEEEvNT_6ParamsE --------------------------
	.section	.nv.constant0._ZN7cutlass13device_kernelIN5flash11enable_sm90INS1_16FlashAttnFwdSm90INS1_25CollectiveMainloopFwdSm90ILi2EN4cute5tupleIJNS5_1CILi1EEES8_S8_EEENS6_IJNS7_ILi128EEENS7_ILi80EEENS7_ILi256EEEEEELi256ENS_10bfloat16_tEfNS_4arch4Sm90ELb1ELb0ELb0ELb1ELb1ELb1ELb0ELb1ELb1ELb1ELb1ELb0EEENS1_21CollectiveEpilogueFwdINS6_IJSA_SC_SB_EEES9_SE_SG_Li256ELb1ELb1ELb1ELb0EEENS1_36VarlenDynamicPersistentTileSchedulerILi128ELi80ELi256ELi128ELb1ELb1ELb1ELb1ELb1ELb1EEEEEEEEEvNT_6ParamsE,"a",@progbits
	.sectionflags	@""
	.align	4
.nv.constant0._ZN7cutlass13device_kernelIN5flash11enable_sm90INS1_16FlashAttnFwdSm90INS1_25CollectiveMainloopFwdSm90ILi2EN4cute5tupleIJNS5_1CILi1EEES8_S8_EEENS6_IJNS7_ILi128EEENS7_ILi80EEENS7_ILi256EEEEEELi256ENS_10bfloat16_tEfNS_4arch4Sm90ELb1ELb0ELb0ELb1ELb1ELb1ELb0ELb1ELb1ELb1ELb1ELb0EEENS1_21CollectiveEpilogueFwdINS6_IJSA_SC_SB_EEES9_SE_SG_Li256ELb1ELb1ELb1ELb0EEENS1_36VarlenDynamicPersistentTileSchedulerILi128ELi80ELi256ELi128ELb1ELb1ELb1ELb1ELb1ELb1EEEEEEEEEvNT_6ParamsE:
	.zero		3584


//--------------------- SYMBOLS --------------------------

	.type		.nv.reservedSmem.offset0,@object
	.size		.nv.reservedSmem.offset0,0x4
